// auto-generated by cutlass_sweep.gemm — config: {"arch": "sm_90", "cluster_m": 2, "cluster_n": 1, "dtype": "fp16", "stages": 0, "tile_k": 128, "tile_m": 256, "tile_n": 128}
#include "cutlass/cutlass.h"
#include "cutlass/gemm/collective/collective_builder.hpp"
#include "cutlass/gemm/device/gemm_universal_adapter.h"
#include "cutlass/gemm/kernel/gemm_universal.hpp"
#include "cutlass/epilogue/collective/collective_builder.hpp"

using ElemA = cutlass::half_t;
using ElemB = cutlass::half_t;
using ElemCD = cutlass::half_t;
using Acc  = float;
using TileShape    = cute::Shape<cute::_256, cute::_128, cute::_128>;
using ClusterShape = cute::Shape<cute::_2, cute::_1, cute::_1>;

using CollectiveEpilogue = typename cutlass::epilogue::collective::CollectiveBuilder<
    cutlass::arch::Sm90, cutlass::arch::OpClassTensorOp,
    TileShape, ClusterShape,
    cutlass::epilogue::collective::EpilogueTileAuto,
    Acc, Acc,
    ElemCD, cutlass::layout::RowMajor, 128 / cutlass::sizeof_bits<ElemCD>::value,
    ElemCD, cutlass::layout::RowMajor, 128 / cutlass::sizeof_bits<ElemCD>::value,
    cutlass::epilogue::collective::EpilogueScheduleAuto
  >::CollectiveOp;

using CollectiveMainloop = typename cutlass::gemm::collective::CollectiveBuilder<
    cutlass::arch::Sm90, cutlass::arch::OpClassTensorOp,
    ElemA, cutlass::layout::RowMajor, 128 / cutlass::sizeof_bits<ElemA>::value,
    ElemB, cutlass::layout::ColumnMajor, 128 / cutlass::sizeof_bits<ElemB>::value,
    Acc,
    TileShape, ClusterShape,
    cutlass::gemm::collective::StageCountAutoCarveout<static_cast<int>(sizeof(typename CollectiveEpilogue::SharedStorage))>,
    cutlass::gemm::collective::KernelScheduleAuto
  >::CollectiveOp;

using GemmKernel = cutlass::gemm::kernel::GemmUniversal<
    cute::Shape<int,int,int,int>,
    CollectiveMainloop,
    CollectiveEpilogue
>;
using Gemm = cutlass::gemm::device::GemmUniversalAdapter<GemmKernel>;

// Force the device kernel symbol into the cubin without needing a host main.
auto* _anchor = &cutlass::device_kernel<GemmKernel>;


// ===== COMPILED SASS (sm_90a) =====

	.target	sm_90a

	.elftype	@"ET_EXEC"


//--------------------- .note.nv.tkinfo           --------------------------
	.section	.note.nv.tkinfo,"",@"SHT_NOTE"
	.sectionflags	@"SHF_NOTE_NV_TKINFO"
	.tkinfo
        /*0018*/ 	.word	0x00000002
        /*0030*/ 	.string	""
        /*0030*/ 	.string	"ptxas"
        /*0030*/ 	.string	"Cuda compilation tools, release 13.0, V13.0.88"
        /*0030*/ 	.string	"Build cuda_13.0.r13.0/compiler.36424714_0"
        /*0030*/ 	.string	"-arch sm_90a -m 64 "



//--------------------- .note.nv.cuinfo           --------------------------
	.section	.note.nv.cuinfo,"",@"SHT_NOTE"
	.sectionflags	@"SHF_NOTE_NV_CUINFO"
        /*0018*/ 	.short	0x0002
        /*001a*/ 	.short	0x005a
        /*001c*/ 	.short	0x0082
	.zero		2


//--------------------- .nv.info                  --------------------------
	.section	.nv.info,"",@"SHT_CUDA_INFO"
	.align	4


	//----- nvinfo : EIATTR_REGCOUNT
	.align		4
        /*0000*/ 	.byte	0x04, 0x2f
        /*0002*/ 	.short	(.L_15 - .L_14)
	.align		4
.L_14:
        /*0004*/ 	.word	index@(_ZN7cutlass13device_kernelINS_4gemm6kernel13GemmUniversalIN4cute5tupleIJiiiiEEENS1_10collective13CollectiveMmaINS1_34MainloopSm90TmaGmmaWarpSpecializedILi2ENS5_IJNS4_1CILi2EEENSA_ILi1EEESC_EEENS1_35KernelTmaWarpSpecializedCooperativeEEENS5_IJNSA_ILi256EEENSA_ILi128EEESH_EEENS_6half_tENS5_IJlSC_lEEESJ_SK_NS4_8TiledMMAINS4_8MMA_AtomIJNS4_4SM904GMMA26MMA_64x128x16_F32F16F16_SSILNSO_5MajorE0ELSQ_0ELNSO_7ScaleInE1ELSR_1EEEEEENS4_6LayoutISD_NS5_IJSC_NSA_ILi0EEESV_EEEEENS5_IJNS4_10UnderscoreESY_SY_EEEEENS4_13SM90_TMA_LOADENS4_14ComposedLayoutINS4_7SwizzleILi3ELi4ELi3EEENS4_18smem_ptr_flag_bitsILi16EEENSU_INS5_IJNSA_ILi8EEENSA_ILi64EEEEEENS5_IJS18_SC_EEEEEEEvNS4_8identityENS4_23SM90_TMA_LOAD_MULTICASTES1C_vS1D_EENS_8epilogue10collective6detail29Sm90TmaWarpSpecializedAdapterINS1H_15DefaultEpilogueISJ_SK_SK_NS1G_6thread17LinearCombinationISJ_Li1EffLNS1L_9ScaleType4KindE0ELNS_15FloatRoundStyleE2ESJ_EENS1_15EpilogueDefaultEEEEEvvEEEEvNT_6ParamsE)
        /*0008*/ 	.word	0x000000a8


	//----- nvinfo : EIATTR_FRAME_SIZE
	.align		4
.L_15:
        /*000c*/ 	.byte	0x04, 0x11
        /*000e*/ 	.short	(.L_17 - .L_16)
	.align		4
.L_16:
        /*0010*/ 	.word	index@(_ZN7cutlass13device_kernelINS_4gemm6kernel13GemmUniversalIN4cute5tupleIJiiiiEEENS1_10collective13CollectiveMmaINS1_34MainloopSm90TmaGmmaWarpSpecializedILi2ENS5_IJNS4_1CILi2EEENSA_ILi1EEESC_EEENS1_35KernelTmaWarpSpecializedCooperativeEEENS5_IJNSA_ILi256EEENSA_ILi128EEESH_EEENS_6half_tENS5_IJlSC_lEEESJ_SK_NS4_8TiledMMAINS4_8MMA_AtomIJNS4_4SM904GMMA26MMA_64x128x16_F32F16F16_SSILNSO_5MajorE0ELSQ_0ELNSO_7ScaleInE1ELSR_1EEEEEENS4_6LayoutISD_NS5_IJSC_NSA_ILi0EEESV_EEEEENS5_IJNS4_10UnderscoreESY_SY_EEEEENS4_13SM90_TMA_LOADENS4_14ComposedLayoutINS4_7SwizzleILi3ELi4ELi3EEENS4_18smem_ptr_flag_bitsILi16EEENSU_INS5_IJNSA_ILi8EEENSA_ILi64EEEEEENS5_IJS18_SC_EEEEEEEvNS4_8identityENS4_23SM90_TMA_LOAD_MULTICASTES1C_vS1D_EENS_8epilogue10collective6detail29Sm90TmaWarpSpecializedAdapterINS1H_15DefaultEpilogueISJ_SK_SK_NS1G_6thread17LinearCombinationISJ_Li1EffLNS1L_9ScaleType4KindE0ELNS_15FloatRoundStyleE2ESJ_EENS1_15EpilogueDefaultEEEEEvvEEEEvNT_6ParamsE)
        /*0014*/ 	.word	0x00000000


	//----- nvinfo : EIATTR_MIN_STACK_SIZE
	.align		4
.L_17:
        /*0018*/ 	.byte	0x04, 0x12
        /*001a*/ 	.short	(.L_19 - .L_18)
	.align		4
.L_18:
        /*001c*/ 	.word	index@(_ZN7cutlass13device_kernelINS_4gemm6kernel13GemmUniversalIN4cute5tupleIJiiiiEEENS1_10collective13CollectiveMmaINS1_34MainloopSm90TmaGmmaWarpSpecializedILi2ENS5_IJNS4_1CILi2EEENSA_ILi1EEESC_EEENS1_35KernelTmaWarpSpecializedCooperativeEEENS5_IJNSA_ILi256EEENSA_ILi128EEESH_EEENS_6half_tENS5_IJlSC_lEEESJ_SK_NS4_8TiledMMAINS4_8MMA_AtomIJNS4_4SM904GMMA26MMA_64x128x16_F32F16F16_SSILNSO_5MajorE0ELSQ_0ELNSO_7ScaleInE1ELSR_1EEEEEENS4_6LayoutISD_NS5_IJSC_NSA_ILi0EEESV_EEEEENS5_IJNS4_10UnderscoreESY_SY_EEEEENS4_13SM90_TMA_LOADENS4_14ComposedLayoutINS4_7SwizzleILi3ELi4ELi3EEENS4_18smem_ptr_flag_bitsILi16EEENSU_INS5_IJNSA_ILi8EEENSA_ILi64EEEEEENS5_IJS18_SC_EEEEEEEvNS4_8identityENS4_23SM90_TMA_LOAD_MULTICASTES1C_vS1D_EENS_8epilogue10collective6detail29Sm90TmaWarpSpecializedAdapterINS1H_15DefaultEpilogueISJ_SK_SK_NS1G_6thread17LinearCombinationISJ_Li1EffLNS1L_9ScaleType4KindE0ELNS_15FloatRoundStyleE2ESJ_EENS1_15EpilogueDefaultEEEEEvvEEEEvNT_6ParamsE)
        /*0020*/ 	.word	0x00000000
.L_19:


//--------------------- .nv.compat                --------------------------
	.section	.nv.compat,"",@"SHT_CUDA_COMPAT_INFO"
	.align	4
        /*0000*/ 	.byte	0x02, 0x09, 0x01, 0x00, 0x02, 0x02, 0x04, 0x00, 0x02, 0x05, 0x05, 0x00, 0x03, 0x07, 0x01, 0x01
        /*0010*/ 	.byte	0x02, 0x03, 0x01, 0x00, 0x02, 0x06, 0x01, 0x00, 0x04, 0x0b, 0x08, 0x00, 0x00, 0x00, 0x00, 0x00
        /*0020*/ 	.byte	0x00, 0x00, 0x00, 0x00


//--------------------- .nv.info._ZN7cutlass13device_kernelINS_4gemm6kernel13GemmUniversalIN4cute5tupleIJiiiiEEENS1_10collective13CollectiveMmaINS1_34MainloopSm90TmaGmmaWarpSpecializedILi2ENS5_IJNS4_1CILi2EEENSA_ILi1EEESC_EEENS1_35KernelTmaWarpSpecializedCooperativeEEENS5_IJNSA_ILi256EEENSA_ILi128EEESH_EEENS_6half_tENS5_IJlSC_lEEESJ_SK_NS4_8TiledMMAINS4_8MMA_AtomIJNS4_4SM904GMMA26MMA_64x128x16_F32F16F16_SSILNSO_5MajorE0ELSQ_0ELNSO_7ScaleInE1ELSR_1EEEEEENS4_6LayoutISD_NS5_IJSC_NSA_ILi0EEESV_EEEEENS5_IJNS4_10UnderscoreESY_SY_EEEEENS4_13SM90_TMA_LOADENS4_14ComposedLayoutINS4_7SwizzleILi3ELi4ELi3EEENS4_18smem_ptr_flag_bitsILi16EEENSU_INS5_IJNSA_ILi8EEENSA_ILi64EEEEEENS5_IJS18_SC_EEEEEEEvNS4_8identityENS4_23SM90_TMA_LOAD_MULTICASTES1C_vS1D_EENS_8epilogue10collective6detail29Sm90TmaWarpSpecializedAdapterINS1H_15DefaultEpilogueISJ_SK_SK_NS1G_6thread17LinearCombinationISJ_Li1EffLNS1L_9ScaleType4KindE0ELNS_15FloatRoundStyleE2ESJ_EENS1_15EpilogueDefaultEEEEEvvEEEEvNT_6ParamsE --------------------------
	.section	.nv.info._ZN7cutlass13device_kernelINS_4gemm6kernel13GemmUniversalIN4cute5tupleIJiiiiEEENS1_10collective13CollectiveMmaINS1_34MainloopSm90TmaGmmaWarpSpecializedILi2ENS5_IJNS4_1CILi2EEENSA_ILi1EEESC_EEENS1_35KernelTmaWarpSpecializedCooperativeEEENS5_IJNSA_ILi256EEENSA_ILi128EEESH_EEENS_6half_tENS5_IJlSC_lEEESJ_SK_NS4_8TiledMMAINS4_8MMA_AtomIJNS4_4SM904GMMA26MMA_64x128x16_F32F16F16_SSILNSO_5MajorE0ELSQ_0ELNSO_7ScaleInE1ELSR_1EEEEEENS4_6LayoutISD_NS5_IJSC_NSA_ILi0EEESV_EEEEENS5_IJNS4_10UnderscoreESY_SY_EEEEENS4_13SM90_TMA_LOADENS4_14ComposedLayoutINS4_7SwizzleILi3ELi4ELi3EEENS4_18smem_ptr_flag_bitsILi16EEENSU_INS5_IJNSA_ILi8EEENSA_ILi64EEEEEENS5_IJS18_SC_EEEEEEEvNS4_8identityENS4_23SM90_TMA_LOAD_MULTICASTES1C_vS1D_EENS_8epilogue10collective6detail29Sm90TmaWarpSpecializedAdapterINS1H_15DefaultEpilogueISJ_SK_SK_NS1G_6thread17LinearCombinationISJ_Li1EffLNS1L_9ScaleType4KindE0ELNS_15FloatRoundStyleE2ESJ_EENS1_15EpilogueDefaultEEEEEvvEEEEvNT_6ParamsE,"",@"SHT_CUDA_INFO"
	.sectionflags	@""
	.align	4


	//----- nvinfo : EIATTR_CUDA_API_VERSION
	.align		4
        /*0000*/ 	.byte	0x04, 0x37
        /*0002*/ 	.short	(.L_21 - .L_20)
.L_20:
        /*0004*/ 	.word	0x00000082


	//----- nvinfo : EIATTR_KPARAM_INFO
	.align		4
.L_21:
        /*0008*/ 	.byte	0x04, 0x17
        /*000a*/ 	.short	(.L_23 - .L_22)
.L_22:
        /*000c*/ 	.word	0x00000000
        /*0010*/ 	.short	0x0000
        /*0012*/ 	.short	0x0070
        /*0014*/ 	.byte	0x00, 0xf0, 0x01, 0x10


	//----- nvinfo : EIATTR_SPARSE_MMA_MASK
	.align		4
.L_23:
        /*0018*/ 	.byte	0x03, 0x50
        /*001a*/ 	.short	0x0000


	//----- nvinfo : EIATTR_MAXREG_COUNT
	.align		4
        /*001c*/ 	.byte	0x03, 0x1b
        /*001e*/ 	.short	0x00a8


	//----- nvinfo : EIATTR_NUM_BARRIERS
	.align		4
        /*0020*/ 	.byte	0x02, 0x4c
        /*0022*/ 	.byte	0x01
	.zero		1


	//----- nvinfo : EIATTR_EXTERNS
	.align		4
        /*0024*/ 	.byte	0x04, 0x0f
        /*0026*/ 	.short	(.L_25 - .L_24)


	//   ....[0]....
	.align		4
.L_24:
        /*0028*/ 	.word	index@(__assertfail)


	//----- nvinfo : EIATTR_MERCURY_ISA_VERSION
	.align		4
.L_25:
        /*002c*/ 	.byte	0x03, 0x5f
        /*002e*/ 	.short	0x0101


	//----- nvinfo : EIATTR_INT_WARP_WIDE_INSTR_OFFSETS
	.align		4
        /*0030*/ 	.byte	0x04, 0x31
        /*0032*/ 	.short	(.L_27 - .L_26)


	//   ....[0]....
.L_26:
        /*0034*/ 	.word	0x00000440


	//   ....[1]....
        /*0038*/ 	.word	0x00000470


	//   ....[2]....
        /*003c*/ 	.word	0x00000630


	//   ....[3]....
        /*0040*/ 	.word	0x00002520


	//----- nvinfo : EIATTR_COOP_GROUP_MASK_REGIDS
	.align		4
.L_27:
        /*0044*/ 	.byte	0x04, 0x29
        /*0046*/ 	.short	(.L_29 - .L_28)


	//   ....[0]....
.L_28:
        /*0048*/ 	.word	0xffffffff


	//   ....[1]....
        /*004c*/ 	.word	0xffffffff


	//   ....[2]....
        /*0050*/ 	.word	0xffffffff


	//   ....[3]....
        /*0054*/ 	.word	0xffffffff


	//   ....[4]....
        /*0058*/ 	.word	0xffffffff


	//   ....[5]....
        /*005c*/ 	.word	0xffffffff


	//----- nvinfo : EIATTR_COOP_GROUP_INSTR_OFFSETS
	.align		4
.L_29:
        /*0060*/ 	.byte	0x04, 0x28
        /*0062*/ 	.short	(.L_31 - .L_30)


	//   ....[0]....
.L_30:
        /*0064*/ 	.word	0x00000060


	//   ....[1]....
        /*0068*/ 	.word	0x00000070


	//   ....[2]....
        /*006c*/ 	.word	0x00000130


	//   ....[3]....
        /*0070*/ 	.word	0x00000290


	//   ....[4]....
        /*0074*/ 	.word	0x000007b0


	//   ....[5]....
        /*0078*/ 	.word	0x00001200


	//----- nvinfo : EIATTR_REG_RECONFIG
	.align		4
.L_31:
        /*007c*/ 	.byte	0x01, 0x54
	.zero		2


	//----- nvinfo : EIATTR_SYSCALL_OFFSETS
	.align		4
        /*0080*/ 	.byte	0x04, 0x46
        /*0082*/ 	.short	(.L_33 - .L_32)


	//   ....[0]....
.L_32:
        /*0084*/ 	.word	0x000013c0


	//----- nvinfo : EIATTR_MBARRIER_INSTR_OFFSETS
	.align		4
.L_33:
        /*0088*/ 	.byte	0x04, 0x39
        /*008a*/ 	.short	(.L_35 - .L_34)


	//   ....[0]....
.L_34:
        /*008c*/ 	.word	0x00000230
        /*0090*/ 	.word	0x000000ff
        /*0094*/ 	.word	0x00000000
        /*0098*/ 	.short	0x0100
        /*009a*/ 	.byte	0x08
	.zero		1


	//   ....[1]....
        /*009c*/ 	.word	0x00000240
        /*00a0*/ 	.word	0x000000ff
        /*00a4*/ 	.word	0x00000010
        /*00a8*/ 	.short	0x0100
        /*00aa*/ 	.byte	0x08
	.zero		1


	//   ....[2]....
        /*00ac*/ 	.word	0x00000250
        /*00b0*/ 	.word	0x000000ff
        /*00b4*/ 	.word	0x00000008
        /*00b8*/ 	.short	0x0100
        /*00ba*/ 	.byte	0x08
	.zero		1


	//   ....[3]....
        /*00bc*/ 	.word	0x00000260
        /*00c0*/ 	.word	0x000000ff
        /*00c4*/ 	.word	0x00000018
        /*00c8*/ 	.short	0x0100
        /*00ca*/ 	.byte	0x08
	.zero		1


	//   ....[4]....
        /*00cc*/ 	.word	0x000006b0
        /*00d0*/ 	.word	0x000000ff
        /*00d4*/ 	.word	0x00000030
        /*00d8*/ 	.short	0x0100
        /*00da*/ 	.byte	0x06
	.zero		1


	//   ....[5]....
        /*00dc*/ 	.word	0x00000740
        /*00e0*/ 	.word	0x000000ff
        /*00e4*/ 	.word	0x00000038
        /*00e8*/ 	.short	0x0100
        /*00ea*/ 	.byte	0x06
	.zero		1


	//   ....[6]....
        /*00ec*/ 	.word	0x00001480
        /*00f0*/ 	.word	0x00000003
        /*00f4*/ 	.word	0x00000000
        /*00f8*/ 	.short	0x010a
        /*00fa*/ 	.byte	0x3f
	.zero		1


	//   ....[7]....
        /*00fc*/ 	.word	0x000014c0
        /*0100*/ 	.word	0x00000003
        /*0104*/ 	.word	0x00000000
        /*0108*/ 	.short	0x010a
        /*010a*/ 	.byte	0x3f
	.zero		1


	//   ....[8]....
        /*010c*/ 	.word	0x00001ce0
        /*0110*/ 	.word	0x00000005
        /*0114*/ 	.word	0x00000000
        /*0118*/ 	.short	0x010a
        /*011a*/ 	.byte	0x3f
	.zero		1


	//   ....[9]....
        /*011c*/ 	.word	0x00001d20
        /*0120*/ 	.word	0x00000005
        /*0124*/ 	.word	0x00000000
        /*0128*/ 	.short	0x010a
        /*012a*/ 	.byte	0x3f
	.zero		1


	//   ....[10]....
        /*012c*/ 	.word	0x000023c0
        /*0130*/ 	.word	0x00000005
        /*0134*/ 	.word	0x00000000
        /*0138*/ 	.short	0x0101
        /*013a*/ 	.byte	0x3f
	.zero		1


	//   ....[11]....
        /*013c*/ 	.word	0x000025a0
        /*0140*/ 	.word	0x00000003
        /*0144*/ 	.word	0x00000000
        /*0148*/ 	.short	0x0101
        /*014a*/ 	.byte	0x3f
	.zero		1


	//   ....[12]....
        /*014c*/ 	.word	0x0000bdd0
        /*0150*/ 	.word	0x00000014
        /*0154*/ 	.word	0x00000010
        /*0158*/ 	.short	0x010a
        /*015a*/ 	.byte	0x3f
	.zero		1


	//   ....[13]....
        /*015c*/ 	.word	0x0000c250
        /*0160*/ 	.word	0x00000005
        /*0164*/ 	.word	0x00000038
        /*0168*/ 	.short	0x0101
        /*016a*/ 	.byte	0x3f
	.zero		1


	//   ....[14]....
        /*016c*/ 	.word	0x0000c970
        /*0170*/ 	.word	0x00000007
        /*0174*/ 	.word	0x00000000
        /*0178*/ 	.short	0x010a
        /*017a*/ 	.byte	0x3f
	.zero		1


	//   ....[15]....
        /*017c*/ 	.word	0x0000c9f0
        /*0180*/ 	.word	0x00000003
        /*0184*/ 	.word	0x00000000
        /*0188*/ 	.short	0x010a
        /*018a*/ 	.byte	0x3f
	.zero		1


	//   ....[16]....
        /*018c*/ 	.word	0x0000ca50
        /*0190*/ 	.word	0x00000003
        /*0194*/ 	.word	0x00000000
        /*0198*/ 	.short	0x010a
        /*019a*/ 	.byte	0x3f
	.zero		1


	//   ....[17]....
        /*019c*/ 	.word	0x0000caa0
        /*01a0*/ 	.word	0x00000005
        /*01a4*/ 	.word	0x00000000
        /*01a8*/ 	.short	0x010a
        /*01aa*/ 	.byte	0x3f
	.zero		1


	//   ....[18]....
        /*01ac*/ 	.word	0x0000cb70
        /*01b0*/ 	.word	0x00000014
        /*01b4*/ 	.word	0x00000010
        /*01b8*/ 	.short	0x010a
        /*01ba*/ 	.byte	0x3f
	.zero		1


	//   ....[19]....
        /*01bc*/ 	.word	0x0000cc40
        /*01c0*/ 	.word	0x00000007
        /*01c4*/ 	.word	0x00000000
        /*01c8*/ 	.short	0x010a
        /*01ca*/ 	.byte	0x3f
	.zero		1


	//----- nvinfo : EIATTR_NUM_MBARRIERS
	.align		4
.L_35:
        /*01cc*/ 	.byte	0x03, 0x38
        /*01ce*/ 	.short	0x0006


	//----- nvinfo : EIATTR_EXIT_INSTR_OFFSETS
	.align		4
        /*01d0*/ 	.byte	0x04, 0x1c
        /*01d2*/ 	.short	(.L_37 - .L_36)


	//   ....[0]....
.L_36:
        /*01d4*/ 	.word	0x00000910


	//   ....[1]....
        /*01d8*/ 	.word	0x00001130


	//   ....[2]....
        /*01dc*/ 	.word	0x0000b4e0


	//   ....[3]....
        /*01e0*/ 	.word	0x0000ba40


	//   ....[4]....
        /*01e4*/ 	.word	0x0000ca40


	//----- nvinfo : EIATTR_MAX_THREADS
	.align		4
.L_37:
        /*01e8*/ 	.byte	0x04, 0x05
        /*01ea*/ 	.short	(.L_39 - .L_38)
.L_38:
        /*01ec*/ 	.word	0x00000180
        /*01f0*/ 	.word	0x00000001
        /*01f4*/ 	.word	0x00000001


	//----- nvinfo : EIATTR_CRS_STACK_SIZE
	.align		4
.L_39:
        /*01f8*/ 	.byte	0x04, 0x1e
        /*01fa*/ 	.short	(.L_41 - .L_40)
.L_40:
        /*01fc*/ 	.word	0x00000000


	//----- nvinfo : EIATTR_CBANK_PARAM_SIZE
	.align		4
.L_41:
        /*0200*/ 	.byte	0x03, 0x19
        /*0202*/ 	.short	0x0470


	//----- nvinfo : EIATTR_PARAM_CBANK
	.align		4
        /*0204*/ 	.byte	0x04, 0x0a
        /*0206*/ 	.short	(.L_43 - .L_42)
	.align		4
.L_42:
        /*0208*/ 	.word	index@(.nv.constant0._ZN7cutlass13device_kernelINS_4gemm6kernel13GemmUniversalIN4cute5tupleIJiiiiEEENS1_10collective13CollectiveMmaINS1_34MainloopSm90TmaGmmaWarpSpecializedILi2ENS5_IJNS4_1CILi2EEENSA_ILi1EEESC_EEENS1_35KernelTmaWarpSpecializedCooperativeEEENS5_IJNSA_ILi256EEENSA_ILi128EEESH_EEENS_6half_tENS5_IJlSC_lEEESJ_SK_NS4_8TiledMMAINS4_8MMA_AtomIJNS4_4SM904GMMA26MMA_64x128x16_F32F16F16_SSILNSO_5MajorE0ELSQ_0ELNSO_7ScaleInE1ELSR_1EEEEEENS4_6LayoutISD_NS5_IJSC_NSA_ILi0EEESV_EEEEENS5_IJNS4_10UnderscoreESY_SY_EEEEENS4_13SM90_TMA_LOADENS4_14ComposedLayoutINS4_7SwizzleILi3ELi4ELi3EEENS4_18smem_ptr_flag_bitsILi16EEENSU_INS5_IJNSA_ILi8EEENSA_ILi64EEEEEENS5_IJS18_SC_EEEEEEEvNS4_8identityENS4_23SM90_TMA_LOAD_MULTICASTES1C_vS1D_EENS_8epilogue10collective6detail29Sm90TmaWarpSpecializedAdapterINS1H_15DefaultEpilogueISJ_SK_SK_NS1G_6thread17LinearCombinationISJ_Li1EffLNS1L_9ScaleType4KindE0ELNS_15FloatRoundStyleE2ESJ_EENS1_15EpilogueDefaultEEEEEvvEEEEvNT_6ParamsE)
        /*020c*/ 	.short	0x0210
        /*020e*/ 	.short	0x0470


	//----- nvinfo : EIATTR_SW_WAR
	.align		4
.L_43:
        /*0210*/ 	.byte	0x04, 0x36
        /*0212*/ 	.short	(.L_45 - .L_44)
.L_44:
        /*0214*/ 	.word	0x00000008
.L_45:


//--------------------- .nv.callgraph             --------------------------
	.section	.nv.callgraph,"",@"SHT_CUDA_CALLGRAPH"
	.align	4
	.sectionentsize	8
	.align		4
        /*0000*/ 	.word	0x00000000
	.align		4
        /*0004*/ 	.word	0xffffffff
	.align		4
        /*0008*/ 	.word	index@(_ZN7cutlass13device_kernelINS_4gemm6kernel13GemmUniversalIN4cute5tupleIJiiiiEEENS1_10collective13CollectiveMmaINS1_34MainloopSm90TmaGmmaWarpSpecializedILi2ENS5_IJNS4_1CILi2EEENSA_ILi1EEESC_EEENS1_35KernelTmaWarpSpecializedCooperativeEEENS5_IJNSA_ILi256EEENSA_ILi128EEESH_EEENS_6half_tENS5_IJlSC_lEEESJ_SK_NS4_8TiledMMAINS4_8MMA_AtomIJNS4_4SM904GMMA26MMA_64x128x16_F32F16F16_SSILNSO_5MajorE0ELSQ_0ELNSO_7ScaleInE1ELSR_1EEEEEENS4_6LayoutISD_NS5_IJSC_NSA_ILi0EEESV_EEEEENS5_IJNS4_10UnderscoreESY_SY_EEEEENS4_13SM90_TMA_LOADENS4_14ComposedLayoutINS4_7SwizzleILi3ELi4ELi3EEENS4_18smem_ptr_flag_bitsILi16EEENSU_INS5_IJNSA_ILi8EEENSA_ILi64EEEEEENS5_IJS18_SC_EEEEEEEvNS4_8identityENS4_23SM90_TMA_LOAD_MULTICASTES1C_vS1D_EENS_8epilogue10collective6detail29Sm90TmaWarpSpecializedAdapterINS1H_15DefaultEpilogueISJ_SK_SK_NS1G_6thread17LinearCombinationISJ_Li1EffLNS1L_9ScaleType4KindE0ELNS_15FloatRoundStyleE2ESJ_EENS1_15EpilogueDefaultEEEEEvvEEEEvNT_6ParamsE)
	.align		4
        /*000c*/ 	.word	index@(__assertfail)
	.align		4
        /*0010*/ 	.word	0x00000000
	.align		4
        /*0014*/ 	.word	0xfffffffe
	.align		4
        /*0018*/ 	.word	0x00000000
	.align		4
        /*001c*/ 	.word	0xfffffffd
	.align		4
        /*0020*/ 	.word	0x00000000
	.align		4
        /*0024*/ 	.word	0xfffffffc


//--------------------- .nv.constant4             --------------------------
	.section	.nv.constant4,"a",@progbits
	.align	8
	.align		8
.nv.constant4:
        /*0000*/ 	.dword	__assertfail
	.align		8
        /*0008*/ 	.dword	__unnamed_1
	.align		8
        /*0010*/ 	.dword	_ZN39_INTERNAL_93b66f7b_4_k_cu_3a0d2abd_35304cuda3std3__45__cpo5beginE
	.align		8
        /*0018*/ 	.dword	_ZN39_INTERNAL_93b66f7b_4_k_cu_3a0d2abd_35304cuda3std3__45__cpo3endE
	.align		8
        /*0020*/ 	.dword	_ZN39_INTERNAL_93b66f7b_4_k_cu_3a0d2abd_35304cuda3std3__45__cpo6cbeginE
	.align		8
        /*0028*/ 	.dword	_ZN39_INTERNAL_93b66f7b_4_k_cu_3a0d2abd_35304cuda3std3__45__cpo4cendE
	.align		8
        /*0030*/ 	.dword	_ZN39_INTERNAL_93b66f7b_4_k_cu_3a0d2abd_35304cuda3std3__441_GLOBAL__N__93b66f7b_4_k_cu_3a0d2abd_35306ignoreE
	.align		8
        /*0038*/ 	.dword	_ZN39_INTERNAL_93b66f7b_4_k_cu_3a0d2abd_35304cuda3std3__419piecewise_constructE
	.align		8
        /*0040*/ 	.dword	_ZN39_INTERNAL_93b66f7b_4_k_cu_3a0d2abd_35304cuda3std3__48in_placeE
	.align		8
        /*0048*/ 	.dword	_ZN39_INTERNAL_93b66f7b_4_k_cu_3a0d2abd_35304cuda3std6ranges3__45__cpo4swapE
	.align		8
        /*0050*/ 	.dword	_ZN39_INTERNAL_93b66f7b_4_k_cu_3a0d2abd_35304cuda3std6ranges3__45__cpo9iter_moveE
	.align		8
        /*0058*/ 	.dword	_ZN39_INTERNAL_93b66f7b_4_k_cu_3a0d2abd_35304cute7productE
	.align		8
        /*0060*/ 	.dword	_ZN39_INTERNAL_93b66f7b_4_k_cu_3a0d2abd_35304cute1_E
	.align		8
        /*0068*/ 	.dword	$str$22
	.align		8
        /*0070*/ 	.dword	$str$23


//--------------------- .text._ZN7cutlass13device_kernelINS_4gemm6kernel13GemmUniversalIN4cute5tupleIJiiiiEEENS1_10collective13CollectiveMmaINS1_34MainloopSm90TmaGmmaWarpSpecializedILi2ENS5_IJNS4_1CILi2EEENSA_ILi1EEESC_EEENS1_35KernelTmaWarpSpecializedCooperativeEEENS5_IJNSA_ILi256EEENSA_ILi128EEESH_EEENS_6half_tENS5_IJlSC_lEEESJ_SK_NS4_8TiledMMAINS4_8MMA_AtomIJNS4_4SM904GMMA26MMA_64x128x16_F32F16F16_SSILNSO_5MajorE0ELSQ_0ELNSO_7ScaleInE1ELSR_1EEEEEENS4_6LayoutISD_NS5_IJSC_NSA_ILi0EEESV_EEEEENS5_IJNS4_10UnderscoreESY_SY_EEEEENS4_13SM90_TMA_LOADENS4_14ComposedLayoutINS4_7SwizzleILi3ELi4ELi3EEENS4_18smem_ptr_flag_bitsILi16EEENSU_INS5_IJNSA_ILi8EEENSA_ILi64EEEEEENS5_IJS18_SC_EEEEEEEvNS4_8identityENS4_23SM90_TMA_LOAD_MULTICASTES1C_vS1D_EENS_8epilogue10collective6detail29Sm90TmaWarpSpecializedAdapterINS1H_15DefaultEpilogueISJ_SK_SK_NS1G_6thread17LinearCombinationISJ_Li1EffLNS1L_9ScaleType4KindE0ELNS_15FloatRoundStyleE2ESJ_EENS1_15EpilogueDefaultEEEEEvvEEEEvNT_6ParamsE --------------------------
	.section	.text._ZN7cutlass13device_kernelINS_4gemm6kernel13GemmUniversalIN4cute5tupleIJiiiiEEENS1_10collective13CollectiveMmaINS1_34MainloopSm90TmaGmmaWarpSpecializedILi2ENS5_IJNS4_1CILi2EEENSA_ILi1EEESC_EEENS1_35KernelTmaWarpSpecializedCooperativeEEENS5_IJNSA_ILi256EEENSA_ILi128EEESH_EEENS_6half_tENS5_IJlSC_lEEESJ_SK_NS4_8TiledMMAINS4_8MMA_AtomIJNS4_4SM904GMMA26MMA_64x128x16_F32F16F16_SSILNSO_5MajorE0ELSQ_0ELNSO_7ScaleInE1ELSR_1EEEEEENS4_6LayoutISD_NS5_IJSC_NSA_ILi0EEESV_EEEEENS5_IJNS4_10UnderscoreESY_SY_EEEEENS4_13SM90_TMA_LOADENS4_14ComposedLayoutINS4_7SwizzleILi3ELi4ELi3EEENS4_18smem_ptr_flag_bitsILi16EEENSU_INS5_IJNSA_ILi8EEENSA_ILi64EEEEEENS5_IJS18_SC_EEEEEEEvNS4_8identityENS4_23SM90_TMA_LOAD_MULTICASTES1C_vS1D_EENS_8epilogue10collective6detail29Sm90TmaWarpSpecializedAdapterINS1H_15DefaultEpilogueISJ_SK_SK_NS1G_6thread17LinearCombinationISJ_Li1EffLNS1L_9ScaleType4KindE0ELNS_15FloatRoundStyleE2ESJ_EENS1_15EpilogueDefaultEEEEEvvEEEEvNT_6ParamsE,"ax",@progbits
	.align	128
.text._ZN7cutlass13device_kernelINS_4gemm6kernel13GemmUniversalIN4cute5tupleIJiiiiEEENS1_10collective13CollectiveMmaINS1_34MainloopSm90TmaGmmaWarpSpecializedILi2ENS5_IJNS4_1CILi2EEENSA_ILi1EEESC_EEENS1_35KernelTmaWarpSpecializedCooperativeEEENS5_IJNSA_ILi256EEENSA_ILi128EEESH_EEENS_6half_tENS5_IJlSC_lEEESJ_SK_NS4_8TiledMMAINS4_8MMA_AtomIJNS4_4SM904GMMA26MMA_64x128x16_F32F16F16_SSILNSO_5MajorE0ELSQ_0ELNSO_7ScaleInE1ELSR_1EEEEEENS4_6LayoutISD_NS5_IJSC_NSA_ILi0EEESV_EEEEENS5_IJNS4_10UnderscoreESY_SY_EEEEENS4_13SM90_TMA_LOADENS4_14ComposedLayoutINS4_7SwizzleILi3ELi4ELi3EEENS4_18smem_ptr_flag_bitsILi16EEENSU_INS5_IJNSA_ILi8EEENSA_ILi64EEEEEENS5_IJS18_SC_EEEEEEEvNS4_8identityENS4_23SM90_TMA_LOAD_MULTICASTES1C_vS1D_EENS_8epilogue10collective6detail29Sm90TmaWarpSpecializedAdapterINS1H_15DefaultEpilogueISJ_SK_SK_NS1G_6thread17LinearCombinationISJ_Li1EffLNS1L_9ScaleType4KindE0ELNS_15FloatRoundStyleE2ESJ_EENS1_15EpilogueDefaultEEEEEvvEEEEvNT_6ParamsE:
        .type           _ZN7cutlass13device_kernelINS_4gemm6kernel13GemmUniversalIN4cute5tupleIJiiiiEEENS1_10collective13CollectiveMmaINS1_34MainloopSm90TmaGmmaWarpSpecializedILi2ENS5_IJNS4_1CILi2EEENSA_ILi1EEESC_EEENS1_35KernelTmaWarpSpecializedCooperativeEEENS5_IJNSA_ILi256EEENSA_ILi128EEESH_EEENS_6half_tENS5_IJlSC_lEEESJ_SK_NS4_8TiledMMAINS4_8MMA_AtomIJNS4_4SM904GMMA26MMA_64x128x16_F32F16F16_SSILNSO_5MajorE0ELSQ_0ELNSO_7ScaleInE1ELSR_1EEEEEENS4_6LayoutISD_NS5_IJSC_NSA_ILi0EEESV_EEEEENS5_IJNS4_10UnderscoreESY_SY_EEEEENS4_13SM90_TMA_LOADENS4_14ComposedLayoutINS4_7SwizzleILi3ELi4ELi3EEENS4_18smem_ptr_flag_bitsILi16EEENSU_INS5_IJNSA_ILi8EEENSA_ILi64EEEEEENS5_IJS18_SC_EEEEEEEvNS4_8identityENS4_23SM90_TMA_LOAD_MULTICASTES1C_vS1D_EENS_8epilogue10collective6detail29Sm90TmaWarpSpecializedAdapterINS1H_15DefaultEpilogueISJ_SK_SK_NS1G_6thread17LinearCombinationISJ_Li1EffLNS1L_9ScaleType4KindE0ELNS_15FloatRoundStyleE2ESJ_EENS1_15EpilogueDefaultEEEEEvvEEEEvNT_6ParamsE,@function
        .size           _ZN7cutlass13device_kernelINS_4gemm6kernel13GemmUniversalIN4cute5tupleIJiiiiEEENS1_10collective13CollectiveMmaINS1_34MainloopSm90TmaGmmaWarpSpecializedILi2ENS5_IJNS4_1CILi2EEENSA_ILi1EEESC_EEENS1_35KernelTmaWarpSpecializedCooperativeEEENS5_IJNSA_ILi256EEENSA_ILi128EEESH_EEENS_6half_tENS5_IJlSC_lEEESJ_SK_NS4_8TiledMMAINS4_8MMA_AtomIJNS4_4SM904GMMA26MMA_64x128x16_F32F16F16_SSILNSO_5MajorE0ELSQ_0ELNSO_7ScaleInE1ELSR_1EEEEEENS4_6LayoutISD_NS5_IJSC_NSA_ILi0EEESV_EEEEENS5_IJNS4_10UnderscoreESY_SY_EEEEENS4_13SM90_TMA_LOADENS4_14ComposedLayoutINS4_7SwizzleILi3ELi4ELi3EEENS4_18smem_ptr_flag_bitsILi16EEENSU_INS5_IJNSA_ILi8EEENSA_ILi64EEEEEENS5_IJS18_SC_EEEEEEEvNS4_8identityENS4_23SM90_TMA_LOAD_MULTICASTES1C_vS1D_EENS_8epilogue10collective6detail29Sm90TmaWarpSpecializedAdapterINS1H_15DefaultEpilogueISJ_SK_SK_NS1G_6thread17LinearCombinationISJ_Li1EffLNS1L_9ScaleType4KindE0ELNS_15FloatRoundStyleE2ESJ_EENS1_15EpilogueDefaultEEEEEvvEEEEvNT_6ParamsE,(.L_x_319 - _ZN7cutlass13device_kernelINS_4gemm6kernel13GemmUniversalIN4cute5tupleIJiiiiEEENS1_10collective13CollectiveMmaINS1_34MainloopSm90TmaGmmaWarpSpecializedILi2ENS5_IJNS4_1CILi2EEENSA_ILi1EEESC_EEENS1_35KernelTmaWarpSpecializedCooperativeEEENS5_IJNSA_ILi256EEENSA_ILi128EEESH_EEENS_6half_tENS5_IJlSC_lEEESJ_SK_NS4_8TiledMMAINS4_8MMA_AtomIJNS4_4SM904GMMA26MMA_64x128x16_F32F16F16_SSILNSO_5MajorE0ELSQ_0ELNSO_7ScaleInE1ELSR_1EEEEEENS4_6LayoutISD_NS5_IJSC_NSA_ILi0EEESV_EEEEENS5_IJNS4_10UnderscoreESY_SY_EEEEENS4_13SM90_TMA_LOADENS4_14ComposedLayoutINS4_7SwizzleILi3ELi4ELi3EEENS4_18smem_ptr_flag_bitsILi16EEENSU_INS5_IJNSA_ILi8EEENSA_ILi64EEEEEENS5_IJS18_SC_EEEEEEEvNS4_8identityENS4_23SM90_TMA_LOAD_MULTICASTES1C_vS1D_EENS_8epilogue10collective6detail29Sm90TmaWarpSpecializedAdapterINS1H_15DefaultEpilogueISJ_SK_SK_NS1G_6thread17LinearCombinationISJ_Li1EffLNS1L_9ScaleType4KindE0ELNS_15FloatRoundStyleE2ESJ_EENS1_15EpilogueDefaultEEEEEvvEEEEvNT_6ParamsE)
        .other          _ZN7cutlass13device_kernelINS_4gemm6kernel13GemmUniversalIN4cute5tupleIJiiiiEEENS1_10collective13CollectiveMmaINS1_34MainloopSm90TmaGmmaWarpSpecializedILi2ENS5_IJNS4_1CILi2EEENSA_ILi1EEESC_EEENS1_35KernelTmaWarpSpecializedCooperativeEEENS5_IJNSA_ILi256EEENSA_ILi128EEESH_EEENS_6half_tENS5_IJlSC_lEEESJ_SK_NS4_8TiledMMAINS4_8MMA_AtomIJNS4_4SM904GMMA26MMA_64x128x16_F32F16F16_SSILNSO_5MajorE0ELSQ_0ELNSO_7ScaleInE1ELSR_1EEEEEENS4_6LayoutISD_NS5_IJSC_NSA_ILi0EEESV_EEEEENS5_IJNS4_10UnderscoreESY_SY_EEEEENS4_13SM90_TMA_LOADENS4_14ComposedLayoutINS4_7SwizzleILi3ELi4ELi3EEENS4_18smem_ptr_flag_bitsILi16EEENSU_INS5_IJNSA_ILi8EEENSA_ILi64EEEEEENS5_IJS18_SC_EEEEEEEvNS4_8identityENS4_23SM90_TMA_LOAD_MULTICASTES1C_vS1D_EENS_8epilogue10collective6detail29Sm90TmaWarpSpecializedAdapterINS1H_15DefaultEpilogueISJ_SK_SK_NS1G_6thread17LinearCombinationISJ_Li1EffLNS1L_9ScaleType4KindE0ELNS_15FloatRoundStyleE2ESJ_EENS1_15EpilogueDefaultEEEEEvvEEEEvNT_6ParamsE,@"STO_CUDA_ENTRY STV_DEFAULT"
_ZN7cutlass13device_kernelINS_4gemm6kernel13GemmUniversalIN4cute5tupleIJiiiiEEENS1_10collective13CollectiveMmaINS1_34MainloopSm90TmaGmmaWarpSpecializedILi2ENS5_IJNS4_1CILi2EEENSA_ILi1EEESC_EEENS1_35KernelTmaWarpSpecializedCooperativeEEENS5_IJNSA_ILi256EEENSA_ILi128EEESH_EEENS_6half_tENS5_IJlSC_lEEESJ_SK_NS4_8TiledMMAINS4_8MMA_AtomIJNS4_4SM904GMMA26MMA_64x128x16_F32F16F16_SSILNSO_5MajorE0ELSQ_0ELNSO_7ScaleInE1ELSR_1EEEEEENS4_6LayoutISD_NS5_IJSC_NSA_ILi0EEESV_EEEEENS5_IJNS4_10UnderscoreESY_SY_EEEEENS4_13SM90_TMA_LOADENS4_14ComposedLayoutINS4_7SwizzleILi3ELi4ELi3EEENS4_18smem_ptr_flag_bitsILi16EEENSU_INS5_IJNSA_ILi8EEENSA_ILi64EEEEEENS5_IJS18_SC_EEEEEEEvNS4_8identityENS4_23SM90_TMA_LOAD_MULTICASTES1C_vS1D_EENS_8epilogue10collective6detail29Sm90TmaWarpSpecializedAdapterINS1H_15DefaultEpilogueISJ_SK_SK_NS1G_6thread17LinearCombinationISJ_Li1EffLNS1L_9ScaleType4KindE0ELNS_15FloatRoundStyleE2ESJ_EENS1_15EpilogueDefaultEEEEEvvEEEEvNT_6ParamsE:
[----:B------:R-:W0:Y:S01]  /*0000*/  LDC R1, c[0x0][0x28] ;  /* 0x00000a00ff017b82 */ /* 0x000e220000000800 */
[----:B------:R-:W1:Y:S01]  /*0010*/  S2R R18, SR_TID.X ;  /* 0x0000000000127919 */ /* 0x000e620000002100 */
[----:B------:R-:W-:Y:S01]  /*0020*/  ELECT P0, URZ, PT ;  /* 0x00000000003f782f */ /* 0x000fe20003800000 */
[----:B------:R-:W-:Y:S01]  /*0030*/  BSSY B0, `(.L_x_0) ;  /* 0x000000f000007945 */ /* 0x000fe20003800000 */
[--C-:B-1----:R-:W-:Y:S02]  /*0040*/  SHF.R.U32.HI R0, RZ, 0x5, R18.reuse ;  /* 0x00000005ff007819 */ /* 0x102fe40000011612 */
[----:B------:R-:W-:-:S03]  /*0050*/  SHF.R.U32.HI R3, RZ, 0x7, R18 ;  /* 0x00000007ff037819 */ /* 0x000fc60000011612 */
[----:B------:R-:W1:Y:S04]  /*0060*/  SHFL.IDX PT, R2, R0, RZ, 0x1f ;  /* 0x00001fff00027589 */ /* 0x000e6800000e0000 */
[----:B------:R2:W3:Y:S01]  /*0070*/  SHFL.IDX PT, R5, R3, RZ, 0x1f ;  /* 0x00001fff03057589 */ /* 0x0004e200000e0000 */
[----:B-1----:R-:W-:-:S13]  /*0080*/  ISETP.NE.OR P0, PT, R2, RZ, !P0 ;  /* 0x000000ff0200720c */ /* 0x002fda0004705670 */
[----:B0-23--:R-:W-:Y:S05]  /*0090*/  @P0 BRA `(.L_x_1) ;  /* 0x0000000000200947 */ /* 0x00dfea0003800000 */
[----:B------:R-:W-:Y:S02]  /*00a0*/  ULDC.64 UR4, c[0x0][0x198] ;  /* 0x0000660000047ab9 */ /* 0x000fe40000000a00 */
[----:B------:R-:W-:Y:S02]  /*00b0*/  UIADD3 UR6, UP0, UR4, 0xf0, URZ ;  /* 0x000000f004067890 */ /* 0x000fe4000ff1e03f */
[----:B------:R-:W-:Y:S02]  /*00c0*/  UIADD3 UR4, UP1, UR4, 0x1f0, URZ ;  /* 0x000001f004047890 */ /* 0x000fe4000ff3e03f */
[----:B------:R-:W-:Y:S02]  /*00d0*/  UIADD3.X UR7, URZ, UR5, URZ, UP0, !UPT ;  /* 0x000000053f077290 */ /* 0x000fe400087fe43f */
[----:B------:R-:W-:-:S07]  /*00e0*/  UIADD3.X UR5, URZ, UR5, URZ, UP1, !UPT ;  /* 0x000000053f057290 */ /* 0x000fce0008ffe43f */
[----:B------:R0:W-:Y:S02]  /*00f0*/  UTMACCTL.PF [UR6] ;  /* 0x00000000060079b9 */ /* 0x0001e40008040000 */
[----:B------:R0:W-:Y:S02]  /*0100*/  UTMACCTL.PF [UR4] ;  /* 0x00000000040079b9 */ /* 0x0001e40008040000 */
[----:B0-----:R-:W-:Y:S01]  /*0110*/  NOP ;  /* 0x0000000000007918 */ /* 0x001fe20000000000 */
.L_x_1:
[----:B------:R-:W-:Y:S05]  /*0120*/  BSYNC B0 ;  /* 0x0000000000007941 */ /* 0x000fea0003800000 */
.L_x_0:
[----:B------:R-:W0:Y:S02]  /*0130*/  SHFL.IDX PT, R3, R0, RZ, 0x1f ;  /* 0x00001fff00037589 */ /* 0x000e2400000e0000 */
[----:B0-----:R-:W-:-:S13]  /*0140*/  ISETP.NE.AND P0, PT, R3, RZ, PT ;  /* 0x000000ff0300720c */ /* 0x001fda0003f05270 */
[----:B------:R-:W-:Y:S05]  /*0150*/  @P0 BRA `(.L_x_2) ;  /* 0x0000000000480947 */ /* 0x000fea0003800000 */
[----:B------:R-:W0:Y:S01]  /*0160*/  S2UR UR8, SR_CgaCtaId ;  /* 0x00000000000879c3 */ /* 0x000e220000008800 */
[----:B------:R-:W-:Y:S01]  /*0170*/  UMOV UR4, 0x400 ;  /* 0x0000040000047882 */ /* 0x000fe20000000000 */
[----:B------:R-:W-:Y:S01]  /*0180*/  UMOV UR5, 0x1 ;  /* 0x0000000100057882 */ /* 0x000fe20000000000 */
[----:B------:R-:W-:Y:S01]  /*0190*/  UMOV UR6, 0x4 ;  /* 0x0000000400067882 */ /* 0x000fe20000000000 */
[----:B------:R-:W-:Y:S01]  /*01a0*/  ELECT P0, URZ, PT ;  /* 0x00000000003f782f */ /* 0x000fe20003800000 */
[----:B------:R-:W-:-:S04]  /*01b0*/  UIADD3 UR6, -UR6, 0x100000, URZ ;  /* 0x0010000006067890 */ /* 0x000fc8000fffe13f */
[----:B------:R-:W-:Y:S02]  /*01c0*/  USHF.L.U32 UR7, UR6, 0xb, URZ ;  /* 0x0000000b06077899 */ /* 0x000fe4000800063f */
[----:B------:R-:W-:Y:S02]  /*01d0*/  USHF.L.U32 UR6, UR6, 0x1, URZ ;  /* 0x0000000106067899 */ /* 0x000fe4000800063f */
[----:B0-----:R-:W-:Y:S02]  /*01e0*/  ULEA UR8, UR8, UR4, 0x18 ;  /* 0x0000000408087291 */ /* 0x001fe4000f8ec03f */
[----:B------:R-:W-:-:S04]  /*01f0*/  UIADD3 UR4, -UR5, 0x100000, URZ ;  /* 0x0010000005047890 */ /* 0x000fc8000fffe13f */
[----:B------:R-:W-:Y:S02]  /*0200*/  USHF.L.U32 UR5, UR4, 0xb, URZ ;  /* 0x0000000b04057899 */ /* 0x000fe4000800063f */
[----:B------:R-:W-:Y:S01]  /*0210*/  USHF.L.U32 UR4, UR4, 0x1, URZ ;  /* 0x0000000104047899 */ /* 0x000fe2000800063f */
[----:B------:R-:W0:Y:S11]  /*0220*/  FENCE.VIEW.ASYNC.S ;  /* 0x00000000000073c6 */ /* 0x000e360000000000 */
[----:B0-----:R0:W1:Y:S01]  /*0230*/  SYNCS.EXCH.64 URZ, [UR8], UR4 ;  /* 0x00000004083f75b2 */ /* 0x0010620008000100 */
[----:B------:R0:W2:Y:S01]  /*0240*/  SYNCS.EXCH.64 URZ, [UR8+0x10], UR6 ;  /* 0x00001006083f75b2 */ /* 0x0000a20008000100 */
[----:B------:R0:W3:Y:S01]  /*0250*/  SYNCS.EXCH.64 URZ, [UR8+0x8], UR4 ;  /* 0x00000804083f75b2 */ /* 0x0000e20008000100 */
[----:B------:R0:W4:Y:S01]  /*0260*/  SYNCS.EXCH.64 URZ, [UR8+0x18], UR6 ;  /* 0x00001806083f75b2 */ /* 0x0001220008000100 */
[----:B------:R-:W-:Y:S01]  /*0270*/  NOP ;  /* 0x0000000000007918 */ /* 0x000fe20000000000 */
.L_x_2:
[----:B------:R-:W-:Y:S01]  /*0280*/  SHF.R.S32.HI R7, RZ, 0x1f, R18 ;  /* 0x0000001fff077819 */ /* 0x000fe20000011412 */
[----:B------:R-:W5:Y:S01]  /*0290*/  SHFL.IDX PT, R0, R0, RZ, 0x1f ;  /* 0x00001fff00007589 */ /* 0x000f6200000e0000 */
[----:B0-----:R-:W0:Y:S01]  /*02a0*/  S2UR UR8, SR_CTAID.X ;  /* 0x00000000000879c3 */ /* 0x001e220000002500 */
[----:B------:R-:W-:Y:S02]  /*02b0*/  ELECT P0, URZ, PT ;  /* 0x00000000003f782f */ /* 0x000fe40003800000 */
[----:B------:R-:W-:Y:S01]  /*02c0*/  LEA.HI R7, R7, R18, RZ, 0x7 ;  /* 0x0000001207077211 */ /* 0x000fe200078f38ff */
[----:B------:R-:W1:Y:S01]  /*02d0*/  S2R R4, SR_CTAID.Y ;  /* 0x0000000000047919 */ /* 0x000e620000002600 */
[----:B------:R-:W-:Y:S01]  /*02e0*/  SHF.R.S32.HI R8, RZ, 0x1f, R3 ;  /* 0x0000001fff087819 */ /* 0x000fe20000011403 */
[----:B------:R-:W-:Y:S01]  /*02f0*/  ULDC UR4, c[0x0][0x150] ;  /* 0x0000540000047ab9 */ /* 0x000fe20000000800 */
[----:B------:R-:W-:Y:S01]  /*0300*/  LOP3.LUT R7, R7, 0xffffff80, RZ, 0xc0, !PT ;  /* 0xffffff8007077812 */ /* 0x000fe200078ec0ff */
[----:B------:R-:W-:Y:S01]  /*0310*/  NOP ;  /* 0x0000000000007918 */ /* 0x000fe20000000000 */
[----:B------:R-:W-:Y:S01]  /*0320*/  LEA.HI R8, R8, R3, RZ, 0x2 ;  /* 0x0000000308087211 */ /* 0x000fe200078f10ff */
[----:B------:R-:W2:Y:S01]  /*0330*/  LDC R10, c[0x0][0x144] ;  /* 0x00005100ff0a7b82 */ /* 0x000ea20000000800 */
[----:B------:R-:W-:Y:S01]  /*0340*/  NOP ;  /* 0x0000000000007918 */ /* 0x000fe20000000000 */
[----:B------:R-:W-:Y:S01]  /*0350*/  IMAD.IADD R6, R18, 0x1, -R7 ;  /* 0x0000000112067824 */ /* 0x000fe200078e0a07 */
[----:B------:R-:W-:Y:S01]  /*0360*/  LOP3.LUT R8, R8, 0x3ffffffc, RZ, 0xc0, !PT ;  /* 0x3ffffffc08087812 */ /* 0x000fe200078ec0ff */
[----:B------:R-:W-:Y:S01]  /*0370*/  IMAD.MOV.U32 R22, RZ, RZ, 0x1 ;  /* 0x00000001ff167424 */ /* 0x000fe200078e00ff */
[----:B------:R-:W-:-:S02]  /*0380*/  ISETP.NE.AND P3, PT, R5, RZ, PT ;  /* 0x000000ff0500720c */ /* 0x000fc40003f65270 */
[----:B------:R-:W-:Y:S01]  /*0390*/  SHF.R.S32.HI R7, RZ, 0x1f, R6 ;  /* 0x0000001fff077819 */ /* 0x000fe20000011406 */
[----:B------:R-:W-:Y:S01]  /*03a0*/  IMAD.IADD R8, R3, 0x1, -R8 ;  /* 0x0000000103087824 */ /* 0x000fe200078e0a08 */
[----:B------:R-:W3:Y:S02]  /*03b0*/  LDC R13, c[0x0][0x140] ;  /* 0x00005000ff0d7b82 */ /* 0x000ee40000000800 */
[----:B------:R-:W-:Y:S02]  /*03c0*/  LEA.HI R7, R7, R6, RZ, 0x3 ;  /* 0x0000000607077211 */ /* 0x000fe400078f18ff */
[----:B-----5:R-:W-:Y:S02]  /*03d0*/  ISETP.NE.OR P0, PT, R0, RZ, !P0 ;  /* 0x000000ff0000720c */ /* 0x020fe40004705670 */
[--C-:B------:R-:W-:Y:S02]  /*03e0*/  SHF.R.S32.HI R0, RZ, 0x3, R7.reuse ;  /* 0x00000003ff007819 */ /* 0x100fe40000011407 */
[----:B------:R-:W-:-:S02]  /*03f0*/  SHF.R.S32.HI R7, RZ, 0x1f, R7 ;  /* 0x0000001fff077819 */ /* 0x000fc40000011407 */
[----:B0-----:R-:W-:Y:S02]  /*0400*/  I2FP.F32.U32 R9, UR8 ;  /* 0x0000000800097c45 */ /* 0x001fe40008201000 */
[----:B------:R-:W-:-:S03]  /*0410*/  LEA.HI R7, R7, R0, RZ, 0x2 ;  /* 0x0000000007077211 */ /* 0x000fc600078f10ff */
[----:B------:R-:W-:Y:S01]  /*0420*/  FMUL R9, R9, UR4 ;  /* 0x0000000409097c20 */ /* 0x000fe20008400000 */
[----:B------:R-:W-:Y:S01]  /*0430*/  LOP3.LUT R7, R7, 0xfffffffc, RZ, 0xc0, !PT ;  /* 0xfffffffc07077812 */ /* 0x000fe200078ec0ff */
[----:B------:R-:W-:Y:S01]  /*0440*/  VOTEU.ALL UP0, P0 ;  /* 0x00000000003f7886 */ /* 0x000fe20000000000 */
[----:B-1----:R-:W-:Y:S01]  /*0450*/  I2FP.F32.U32 R3, R4 ;  /* 0x0000000400037245 */ /* 0x002fe20000201000 */
[----:B------:R-:W-:Y:S01]  /*0460*/  ULDC UR4, c[0x0][0x154] ;  /* 0x0000550000047ab9 */ /* 0x000fe20000000800 */
[----:B------:R-:W-:Y:S01]  /*0470*/  VOTEU.ALL UP1, P0 ;  /* 0x00000000003f7886 */ /* 0x000fe20000020000 */
[----:B------:R-:W0:Y:S01]  /*0480*/  F2I.U32.TRUNC.NTZ R9, R9 ;  /* 0x0000000900097305 */ /* 0x000e22000020f000 */
[----:B------:R-:W-:Y:S01]  /*0490*/  IMAD.IADD R7, R0, 0x1, -R7 ;  /* 0x0000000100077824 */ /* 0x000fe200078e0a07 */
[----:B------:R-:W1:Y:S01]  /*04a0*/  @!UP0 S2UR UR7, SR_CgaCtaId ;  /* 0x00000000000789c3 */ /* 0x000e620000008800 */
[----:B------:R-:W-:Y:S01]  /*04b0*/  FMUL R12, R3, UR4 ;  /* 0x00000004030c7c20 */ /* 0x000fe20008400000 */
[----:B------:R-:W-:Y:S01]  /*04c0*/  UMOV UR4, 0x20 ;  /* 0x0000002000047882 */ /* 0x000fe20000000000 */
[----:B------:R-:W-:Y:S01]  /*04d0*/  IMAD R8, R8, 0x4, R7 ;  /* 0x0000000408087824 */ /* 0x000fe200078e0207 */
[----:B------:R-:W-:Y:S01]  /*04e0*/  @!UP0 UMOV UR6, 0x400 ;  /* 0x0000040000068882 */ /* 0x000fe20000000000 */
[----:B------:R-:W-:-:S04]  /*04f0*/  @!UP0 UIADD3 UR4, -UR4, 0x100000, URZ ;  /* 0x0010000004048890 */ /* 0x000fc8000fffe13f */
[----:B------:R-:W-:Y:S02]  /*0500*/  @!UP0 USHF.L.U32 UR5, UR4, 0xb, URZ ;  /* 0x0000000b04058899 */ /* 0x000fe4000800063f */
[----:B------:R-:W-:Y:S01]  /*0510*/  @!UP0 USHF.L.U32 UR4, UR4, 0x1, URZ ;  /* 0x0000000104048899 */ /* 0x000fe2000800063f */
[----:B---3--:R-:W-:Y:S01]  /*0520*/  ISETP.EQ.U32.AND P2, PT, R13, 0x1, PT ;  /* 0x000000010d00780c */ /* 0x008fe20003f42070 */
[----:B------:R-:W3:Y:S01]  /*0530*/  F2I.U32.TRUNC.NTZ R12, R12 ;  /* 0x0000000c000c7305 */ /* 0x000ee2000020f000 */
[----:B------:R-:W-:Y:S01]  /*0540*/  LEA.HI R0, R8, R8, RZ, 0x1 ;  /* 0x0000000808007211 */ /* 0x000fe200078f08ff */
[----:B------:R-:W5:Y:S03]  /*0550*/  LDC R7, c[0x0][0x148] ;  /* 0x00005200ff077b82 */ /* 0x000f660000000800 */
[----:B------:R-:W-:Y:S01]  /*0560*/  LOP3.LUT R11, R0, 0xfffffffe, RZ, 0xc0, !PT ;  /* 0xfffffffe000b7812 */ /* 0x000fe200078ec0ff */
[----:B0-----:R-:W-:Y:S01]  /*0570*/  IMAD.MOV R15, RZ, RZ, -R9 ;  /* 0x000000ffff0f7224 */ /* 0x001fe200078e0a09 */
[----:B------:R-:W-:-:S03]  /*0580*/  SHF.R.S32.HI R9, RZ, 0x1f, R2 ;  /* 0x0000001fff097819 */ /* 0x000fc60000011402 */
[----:B--2---:R-:W-:Y:S01]  /*0590*/  IMAD R3, R10, R15, UR8 ;  /* 0x000000080a037e24 */ /* 0x004fe2000f8e020f */
[----:B------:R-:W-:Y:S01]  /*05a0*/  LEA.HI R9, R9, R2, RZ, 0x2 ;  /* 0x0000000209097211 */ /* 0x000fe200078f10ff */
[C---:B------:R-:W-:Y:S02]  /*05b0*/  IMAD.IADD R0, R8.reuse, 0x1, -R11 ;  /* 0x0000000108007824 */ /* 0x040fe400078e0a0b */
[----:B------:R-:W-:Y:S01]  /*05c0*/  IMAD.SHL.U32 R11, R8, 0x4, RZ ;  /* 0x00000004080b7824 */ /* 0x000fe200078e00ff */
[----:B------:R-:W-:Y:S02]  /*05d0*/  LOP3.LUT R9, R9, 0xfffffffc, RZ, 0xc0, !PT ;  /* 0xfffffffc09097812 */ /* 0x000fe400078ec0ff */
[----:B------:R-:W-:Y:S01]  /*05e0*/  ISETP.NE.AND P4, PT, R0, R3, PT ;  /* 0x000000030000720c */ /* 0x000fe20003f85270 */
[----:B-1----:R-:W-:Y:S01]  /*05f0*/  @!UP0 ULEA UR6, UR7, UR6, 0x18 ;  /* 0x0000000607068291 */ /* 0x002fe2000f8ec03f */
[----:B------:R-:W-:Y:S01]  /*0600*/  LOP3.LUT R152, R8, 0xc, R11, 0x78, !PT ;  /* 0x0000000c08987812 */ /* 0x000fe200078e780b */
[----:B------:R-:W-:Y:S01]  /*0610*/  IMAD.IADD R0, R2, 0x1, -R9 ;  /* 0x0000000102007824 */ /* 0x000fe200078e0a09 */
[----:B---3--:R-:W-:Y:S01]  /*0620*/  IADD3 R24, -R12, RZ, RZ ;  /* 0x000000ff0c187210 */ /* 0x008fe20007ffe1ff */
[----:B------:R-:W-:Y:S01]  /*0630*/  VOTEU.ALL UP0, P0 ;  /* 0x00000000003f7886 */ /* 0x000fe20000000000 */
[----:B------:R-:W-:Y:S01]  /*0640*/  LOP3.LUT P0, RZ, R6, 0x7, RZ, 0xc0, !PT ;  /* 0x0000000706ff7812 */ /* 0x000fe2000780c0ff */
[----:B------:R-:W-:Y:S01]  /*0650*/  VIADD R6, R5, 0xffffffff ;  /* 0xffffffff05067836 */ /* 0x000fe20000000000 */
[----:B------:R-:W-:Y:S01]  /*0660*/  ISETP.NE.AND P1, PT, R0, 0x3, PT ;  /* 0x000000030000780c */ /* 0x000fe20003f25270 */
[----:B-----5:R-:W-:Y:S01]  /*0670*/  IMAD R9, R7, R24, R4 ;  /* 0x0000001807097224 */ /* 0x020fe200078e0204 */
[----:B------:R-:W-:-:S02]  /*0680*/  ISETP.LT.U32.AND P0, PT, R152, 0x2, !P0 ;  /* 0x000000029800780c */ /* 0x000fc40004701070 */
[----:B------:R-:W-:Y:S01]  /*0690*/  ISETP.EQ.OR P1, PT, R0, RZ, !P1 ;  /* 0x000000ff0000720c */ /* 0x000fe20004f22670 */
[----:B------:R-:W0:Y:S02]  /*06a0*/  FENCE.VIEW.ASYNC.S ;  /* 0x00000000000073c6 */ /* 0x000e240000000000 */
[----:B0-----:R0:W1:Y:S01]  /*06b0*/  @!UP0 SYNCS.EXCH.64 URZ, [UR6+0x30], UR4 ;  /* 0x00003004063f85b2 */ /* 0x0010620008000100 */
[----:B------:R-:W-:Y:S02]  /*06c0*/  @P4 LEA.HI R2, R152, R152, RZ, 0x1 ;  /* 0x0000009898024211 */ /* 0x000fe400078f08ff */
[----:B------:R-:W-:Y:S02]  /*06d0*/  ISETP.EQ.AND P1, PT, R5, RZ, P1 ;  /* 0x000000ff0500720c */ /* 0x000fe40000f22270 */
[----:B------:R-:W-:Y:S02]  /*06e0*/  @P4 SHF.R.S32.HI R2, RZ, 0x1, R2 ;  /* 0x00000001ff024819 */ /* 0x000fe40000011402 */
[----:B------:R-:W-:-:S02]  /*06f0*/  ISETP.GE.U32.AND P6, PT, R6, 0x2, PT ;  /* 0x000000020600780c */ /* 0x000fc40003fc6070 */
[----:B------:R-:W-:Y:S02]  /*0700*/  @P4 ISETP.NE.AND P5, PT, R2, R9, PT ;  /* 0x000000090200420c */ /* 0x000fe40003fa5270 */
[----:B------:R-:W-:Y:S02]  /*0710*/  SEL R9, RZ, 0x1, !P0 ;  /* 0x00000001ff097807 */ /* 0x000fe40004000000 */
[----:B------:R-:W-:Y:S02]  /*0720*/  @P4 SEL R22, RZ, 0x1, P5 ;  /* 0x00000001ff164807 */ /* 0x000fe40002800000 */
[----:B------:R-:W-:Y:S01]  /*0730*/  SEL R19, RZ, 0x1, !P1 ;  /* 0x00000001ff137807 */ /* 0x000fe20004800000 */
[----:B------:R0:W2:Y:S01]  /*0740*/  @!UP1 SYNCS.EXCH.64 URZ, [UR6+0x38], UR4 ;  /* 0x00003804063f95b2 */ /* 0x0000a20008000100 */
[----:B------:R-:W-:Y:S01]  /*0750*/  LOP3.LUT R22, R22, R9, RZ, 0xc0, !PT ;  /* 0x0000000916167212 */ /* 0x000fe200078ec0ff */
[----:B------:R-:W-:Y:S01]  /*0760*/  NOP ;  /* 0x0000000000007918 */ /* 0x000fe20000000000 */
[----:B------:R-:W-:Y:S01]  /*0770*/  SEL R19, R19, 0x2, P6 ;  /* 0x0000000213137807 */ /* 0x000fe20003000000 */
[----:B------:R-:W-:Y:S06]  /*0780*/  @!P2 BRA `(.L_x_3) ;  /* 0x000000000008a947 */ /* 0x000fec0003800000 */
[----:B-12-4-:R-:W-:Y:S01]  /*0790*/  UCGABAR_ARV ;  /* 0x00000000000079c7 */ /* 0x016fe20008000000 */
[----:B------:R-:W-:Y:S05]  /*07a0*/  BRA `(.L_x_4) ;  /* 0x0000000000047947 */ /* 0x000fea0003800000 */
.L_x_3:
[----:B-12-4-:R-:W-:Y:S01]  /*07b0*/  NOP ;  /* 0x0000000000007918 */ /* 0x016fe20000000000 */
.L_x_4:
[----:B------:R-:W1:Y:S01]  /*07c0*/  LDC R2, c[0x0][0x65c] ;  /* 0x00019700ff027b82 */ /* 0x000e620000000800 */
[----:B------:R-:W-:Y:S02]  /*07d0*/  IMAD.U32 R8, RZ, RZ, UR8 ;  /* 0x00000008ff087e24 */ /* 0x000fe4000f8e00ff */
[----:B------:R-:W-:Y:S01]  /*07e0*/  IMAD.MOV.U32 R9, RZ, RZ, RZ ;  /* 0x000000ffff097224 */ /* 0x000fe200078e00ff */
[----:B-1----:R-:W-:-:S04]  /*07f0*/  ISETP.NE.AND P1, PT, R2, 0x1, PT ;  /* 0x000000010200780c */ /* 0x002fc80003f25270 */
[----:B------:R-:W-:-:S09]  /*0800*/  P2R R5, PR, RZ, 0x2 ;  /* 0x00000002ff057803 */ /* 0x000fd20000000000 */
[----:B------:R-:W1:Y:S01]  /*0810*/  @P1 LDC R17, c[0x0][0x10] ;  /* 0x00000400ff111b82 */ /* 0x000e620000000800 */
[----:B------:R-:W-:Y:S02]  /*0820*/  @P1 IMAD.MOV.U32 R5, RZ, RZ, RZ ;  /* 0x000000ffff051224 */ /* 0x000fe400078e00ff */
[----:B------:R-:W-:-:S05]  /*0830*/  @P1 IMAD.MOV.U32 R13, RZ, RZ, RZ ;  /* 0x000000ffff0d1224 */ /* 0x000fca00078e00ff */
[----:B------:R-:W2:Y:S01]  /*0840*/  @!P1 LDC R11, c[0x0][0xc] ;  /* 0x00000300ff0b9b82 */ /* 0x000ea20000000800 */
[----:B-1----:R-:W-:-:S04]  /*0850*/  @P1 IMAD.WIDE.U32 R16, R17, UR8, R4 ;  /* 0x0000000811101c25 */ /* 0x002fc8000f8e0004 */
[----:B------:R-:W-:Y:S02]  /*0860*/  @P1 IMAD.IADD R17, R17, 0x1, R13 ;  /* 0x0000000111111824 */ /* 0x000fe400078e020d */
[----:B--2---:R-:W-:-:S04]  /*0870*/  @!P1 IMAD.WIDE.U32 R8, R4, R11, R8 ;  /* 0x0000000b04089225 */ /* 0x004fc800078e0008 */
[----:B------:R-:W-:Y:S01]  /*0880*/  @!P1 IMAD.MOV.U32 R16, RZ, RZ, R8 ;  /* 0x000000ffff109224 */ /* 0x000fe200078e0008 */
[----:B------:R-:W-:Y:S01]  /*0890*/  @!P1 MOV R17, R9 ;  /* 0x0000000900119202 */ /* 0x000fe20000000f00 */
[----:B------:R-:W-:Y:S06]  /*08a0*/  @!P2 BRA `(.L_x_5) ;  /* 0x00000000000ca947 */ /* 0x000fec0003800000 */
[----:B------:R-:W-:Y:S01]  /*08b0*/  UCGABAR_WAIT ;  /* 0x0000000000007dc7 */ /* 0x000fe20008000000 */
[----:B------:R-:W-:Y:S01]  /*08c0*/  CCTL.IVALL ;  /* 0x00000000ff00798f */ /* 0x000fe20002000000 */
[----:B------:R-:W-:Y:S05]  /*08d0*/  BRA `(.L_x_6) ;  /* 0x0000000000047947 */ /* 0x000fea0003800000 */
.L_x_5:
[----:B------:R-:W-:Y:S06]  /*08e0*/  BAR.SYNC.DEFER_BLOCKING 0x0 ;  /* 0x0000000000007b1d */ /* 0x000fec0000010000 */
.L_x_6:
[----:B------:R-:W-:Y:S05]  /*08f0*/  @!P3 BRA `(.L_x_7) ;  /* 0x000000a800fcb947 */ /* 0x000fea0003800000 */
[----:B------:R-:W-:-:S13]  /*0900*/  ISETP.GT.U32.AND P0, PT, R6, 0x1, PT ;  /* 0x000000010600780c */ /* 0x000fda0003f04070 */
[----:B0-----:R-:W-:Y:S05]  /*0910*/  @P0 EXIT ;  /* 0x000000000000094d */ /* 0x001fea0003800000 */
[----:B------:R-:W-:Y:S01]  /*0920*/  ULDC.64 UR4, c[0x0][0x650] ;  /* 0x0001940000047ab9 */ /* 0x000fe20000000a00 */
[----:B------:R-:W-:Y:S01]  /*0930*/  PRMT R0, RZ, 0x7610, R0 ;  /* 0x00007610ff007816 */ /* 0x000fe20000000000 */
[----:B------:R-:W-:Y:S01]  /*0940*/  IMAD.MOV.U32 R153, RZ, RZ, -0x1 ;  /* 0xffffffffff997424 */ /* 0x000fe200078e00ff */
[----:B------:R-:W-:Y:S01]  /*0950*/  ISETP.GE.U32.AND P0, PT, R16, UR4, PT ;  /* 0x0000000410007c0c */ /* 0x000fe2000bf06070 */
[----:B------:R-:W-:Y:S02]  /*0960*/  IMAD.MOV.U32 R154, RZ, RZ, -0x1 ;  /* 0xffffffffff9a7424 */ /* 0x000fe400078e00ff */
[----:B------:R-:W-:Y:S01]  /*0970*/  IMAD.MOV.U32 R23, RZ, RZ, -0x1 ;  /* 0xffffffffff177424 */ /* 0x000fe200078e00ff */
[----:B------:R-:W-:-:S13]  /*0980*/  ISETP.GE.U32.AND.EX P0, PT, R17, UR5, PT, P0 ;  /* 0x0000000511007c0c */ /* 0x000fda000bf06100 */
[----:B------:R-:W-:Y:S05]  /*0990*/  @P0 BRA `(.L_x_8) ;  /* 0x00000004002c0947 */ /* 0x000fea0003800000 */
[----:B------:R-:W0:Y:S01]  /*09a0*/  LDC.64 R20, c[0x0][0x628] ;  /* 0x00018a00ff147b82 */ /* 0x000e220000000a00 */
[----:B------:R-:W-:Y:S02]  /*09b0*/  IMAD.MOV.U32 R8, RZ, RZ, R16 ;  /* 0x000000ffff087224 */ /* 0x000fe400078e0010 */
[----:B------:R-:W-:-:S05]  /*09c0*/  IMAD.MOV.U32 R9, RZ, RZ, R17 ;  /* 0x000000ffff097224 */ /* 0x000fca00078e0011 */
[----:B------:R-:W1:Y:S08]  /*09d0*/  LDC R0, c[0x0][0x630] ;  /* 0x00018c00ff007b82 */ /* 0x000e700000000800 */
[----:B------:R-:W2:Y:S01]  /*09e0*/  LDC.64 R26, c[0x0][0x620] ;  /* 0x00018800ff1a7b82 */ /* 0x000ea20000000a00 */
[----:B0-----:R-:W-:-:S04]  /*09f0*/  ISETP.NE.U32.AND P0, PT, R20, RZ, PT ;  /* 0x000000ff1400720c */ /* 0x001fc80003f05070 */
[----:B------:R-:W-:-:S13]  /*0a00*/  ISETP.NE.AND.EX P0, PT, R21, RZ, PT, P0 ;  /* 0x000000ff1500720c */ /* 0x000fda0003f05300 */
[----:B-12---:R-:W-:Y:S05]  /*0a10*/  @!P0 BRA `(.L_x_9) ;  /* 0x0000000000288947 */ /* 0x006fea0003800000 */
[----:B------:R-:W0:Y:S02]  /*0a20*/  LDC R13, c[0x0][0x634] ;  /* 0x00018d00ff0d7b82 */ /* 0x000e240000000800 */
[----:B0-----:R-:W-:-:S05]  /*0a30*/  IADD3 R13, P0, R16, R13, RZ ;  /* 0x0000000d100d7210 */ /* 0x001fca0007f1e0ff */
[----:B------:R-:W-:-:S04]  /*0a40*/  IMAD.X R15, RZ, RZ, R17, P0 ;  /* 0x000000ffff0f7224 */ /* 0x000fc800000e0611 */
[----:B------:R-:W-:-:S04]  /*0a50*/  IMAD.WIDE.U32 R8, R15, R20, RZ ;  /* 0x000000140f087225 */ /* 0x000fc800078e00ff */
[----:B------:R-:W-:-:S04]  /*0a60*/  IMAD.WIDE.U32 R10, P0, R13, R21, R8 ;  /* 0x000000150d0a7225 */ /* 0x000fc80007800008 */
[----:B------:R-:W-:-:S04]  /*0a70*/  IMAD.WIDE.U32 R8, R13, R20, RZ ;  /* 0x000000140d087225 */ /* 0x000fc800078e00ff */
[----:B------:R-:W-:Y:S01]  /*0a80*/  IMAD.X R13, RZ, RZ, RZ, P0 ;  /* 0x000000ffff0d7224 */ /* 0x000fe200000e06ff */
[----:B------:R-:W-:Y:S01]  /*0a90*/  IADD3 RZ, P0, R9, R10, RZ ;  /* 0x0000000a09ff7210 */ /* 0x000fe20007f1e0ff */
[----:B------:R-:W-:-:S04]  /*0aa0*/  IMAD.MOV.U32 R12, RZ, RZ, R11 ;  /* 0x000000ffff0c7224 */ /* 0x000fc800078e000b */
[----:B------:R-:W-:-:S08]  /*0ab0*/  IMAD.WIDE.U32.X R8, R15, R21, R12, P0 ;  /* 0x000000150f087225 */ /* 0x000fd000000e040c */
.L_x_9:
[----:B------:R-:W0:Y:S01]  /*0ac0*/  LDC.64 R20, c[0x0][0x640] ;  /* 0x00019000ff147b82 */ /* 0x000e220000000a00 */
[--C-:B------:R-:W-:Y:S01]  /*0ad0*/  SHF.R.U64 R28, R8, R0, R9.reuse ;  /* 0x00000000081c7219 */ /* 0x100fe20000001209 */
[----:B------:R-:W-:Y:S01]  /*0ae0*/  IMAD R30, R7, R24, R4 ;  /* 0x00000018071e7224 */ /* 0x000fe200078e0204 */
[----:B------:R-:W-:Y:S01]  /*0af0*/  SHF.R.U32.HI R0, RZ, R0, R9 ;  /* 0x00000000ff007219 */ /* 0x000fe20000011609 */
[----:B------:R-:W-:Y:S01]  /*0b00*/  IMAD.MOV.U32 R23, RZ, RZ, 0x1 ;  /* 0x00000001ff177424 */ /* 0x000fe200078e00ff */
[----:B------:R-:W-:-:S03]  /*0b10*/  IADD3 R5, P0, RZ, -R28, RZ ;  /* 0x8000001cff057210 */ /* 0x000fc60007f1e0ff */
[----:B------:R-:W1:Y:S01]  /*0b20*/  LDC R6, c[0x0][0x618] ;  /* 0x00018600ff067b82 */ /* 0x000e620000000800 */
[----:B------:R-:W-:-:S05]  /*0b30*/  IADD3.X R9, RZ, ~R0, RZ, P0, !PT ;  /* 0x80000000ff097210 */ /* 0x000fca00007fe4ff */
[-C--:B------:R-:W-:Y:S02]  /*0b40*/  IMAD R0, R9, R26.reuse, RZ ;  /* 0x0000001a09007224 */ /* 0x080fe400078e02ff */
[----:B------:R-:W2:Y:S01]  /*0b50*/  LDC R11, c[0x0][0x608] ;  /* 0x00018200ff0b7b82 */ /* 0x000ea20000000800 */
[----:B------:R-:W-:-:S04]  /*0b60*/  IMAD.WIDE.U32 R8, R5, R26, R16 ;  /* 0x0000001a05087225 */ /* 0x000fc800078e0010 */
[----:B------:R-:W-:-:S03]  /*0b70*/  IMAD R5, R5, R27, R0 ;  /* 0x0000001b05057224 */ /* 0x000fc600078e0200 */
[----:B------:R-:W3:Y:S01]  /*0b80*/  LDC R12, c[0x0][0x658] ;  /* 0x00019600ff0c7b82 */ /* 0x000ee20000000800 */
[----:B0-----:R-:W-:Y:S01]  /*0b90*/  ISETP.NE.U32.AND P0, PT, R20, RZ, PT ;  /* 0x000000ff1400720c */ /* 0x001fe20003f05070 */
[----:B------:R-:W-:Y:S02]  /*0ba0*/  IMAD.IADD R5, R9, 0x1, R5 ;  /* 0x0000000109057824 */ /* 0x000fe400078e0205 */
[----:B------:R-:W-:Y:S01]  /*0bb0*/  IMAD.MOV.U32 R9, RZ, RZ, -0x1 ;  /* 0xffffffffff097424 */ /* 0x000fe200078e00ff */
[----:B------:R-:W-:-:S03]  /*0bc0*/  ISETP.NE.AND.EX P0, PT, R21, RZ, PT, P0 ;  /* 0x000000ff1500720c */ /* 0x000fc60003f05300 */
[----:B------:R-:W0:Y:S01]  /*0bd0*/  LDC R15, c[0x0][0x600] ;  /* 0x00018000ff0f7b82 */ /* 0x000e220000000800 */
[-CC-:B-1----:R-:W-:Y:S02]  /*0be0*/  SHF.R.U64 R13, R8, R6.reuse, R5.reuse ;  /* 0x00000006080d7219 */ /* 0x182fe40000001205 */
[----:B------:R-:W-:-:S05]  /*0bf0*/  SHF.R.U32.HI R0, RZ, R6, R5 ;  /* 0x00000006ff007219 */ /* 0x000fca0000011605 */
[----:B------:R-:W1:Y:S01]  /*0c00*/  LDC R14, c[0x0][0x648] ;  /* 0x00019200ff0e7b82 */ /* 0x000e620000000800 */
[-CC-:B--2---:R-:W-:Y:S02]  /*0c10*/  SHF.R.U64 R27, R13, R11.reuse, R0.reuse ;  /* 0x0000000b0d1b7219 */ /* 0x184fe40000001200 */
[----:B------:R-:W-:-:S05]  /*0c20*/  SHF.R.U32.HI R5, RZ, R11, R0 ;  /* 0x0000000bff057219 */ /* 0x000fca0000011600 */
[----:B------:R-:W2:Y:S01]  /*0c30*/  LDC R26, c[0x0][0x638] ;  /* 0x00018e00ff1a7b82 */ /* 0x000ea20000000800 */
[-CC-:B---3--:R-:W-:Y:S02]  /*0c40*/  SHF.R.U64 R24, R27, R12.reuse, R5.reuse ;  /* 0x0000000c1b187219 */ /* 0x188fe40000001205 */
[-C--:B------:R-:W-:Y:S02]  /*0c50*/  SHF.L.U32 R0, R9, R12.reuse, RZ ;  /* 0x0000000c09007219 */ /* 0x080fe400000006ff */
[----:B------:R-:W-:Y:S01]  /*0c60*/  SHF.R.U32.HI R5, RZ, R12, R5 ;  /* 0x0000000cff057219 */ /* 0x000fe20000011605 */
[----:B------:R-:W-:Y:S01]  /*0c70*/  IMAD.MOV.U32 R4, RZ, RZ, R24 ;  /* 0x000000ffff047224 */ /* 0x000fe200078e0018 */
[----:B------:R-:W-:Y:S01]  /*0c80*/  LOP3.LUT R10, RZ, R0, RZ, 0x33, !PT ;  /* 0x00000000ff0a7212 */ /* 0x000fe200078e33ff */
[----:B------:R-:W3:Y:S01]  /*0c90*/  LDC R25, c[0x0][0x610] ;  /* 0x00018400ff197b82 */ /* 0x000ee20000000800 */
[----:B------:R-:W-:Y:S05]  /*0ca0*/  @!P0 BRA `(.L_x_10) ;  /* 0x0000000000288947 */ /* 0x000fea0003800000 */
[----:B------:R-:W4:Y:S02]  /*0cb0*/  LDC R9, c[0x0][0x64c] ;  /* 0x00019300ff097b82 */ /* 0x000f240000000800 */
[----:B----4-:R-:W-:-:S05]  /*0cc0*/  IADD3 R9, P0, R24, R9, RZ ;  /* 0x0000000918097210 */ /* 0x010fca0007f1e0ff */
        /* <DEDUP_REMOVED lines=8> */
.L_x_10:
[----:B-1----:R-:W-:Y:S01]  /*0d50*/  SHF.R.U64 R4, R4, R14, R5 ;  /* 0x0000000e04047219 */ /* 0x002fe20000001205 */
[----:B0-----:R-:W-:Y:S01]  /*0d60*/  VIADD R6, R15, 0xffffffff ;  /* 0xffffffff0f067836 */ /* 0x001fe20000000000 */
[----:B------:R-:W-:Y:S01]  /*0d70*/  SHF.L.U32 R0, R23, R12, RZ ;  /* 0x0000000c17007219 */ /* 0x000fe200000006ff */
[----:B------:R-:W-:Y:S01]  /*0d80*/  IMAD.MOV.U32 R23, RZ, RZ, R28 ;  /* 0x000000ffff177224 */ /* 0x000fe200078e001c */
[----:B------:R-:W-:Y:S02]  /*0d90*/  LOP3.LUT R5, R27, R10, RZ, 0xc0, !PT ;  /* 0x0000000a1b057212 */ /* 0x000fe400078ec0ff */
[----:B------:R-:W-:Y:S02]  /*0da0*/  IADD3 R7, -R4, RZ, RZ ;  /* 0x000000ff04077210 */ /* 0x000fe40007ffe1ff */
[----:B------:R-:W-:Y:S01]  /*0db0*/  SEL R3, R3, R30, !P1 ;  /* 0x0000001e03037207 */ /* 0x000fe20004800000 */
[----:B------:R-:W-:Y:S01]  /*0dc0*/  IMAD R4, R0, R4, R5 ;  /* 0x0000000400047224 */ /* 0x000fe200078e0205 */
[----:B------:R-:W-:Y:S01]  /*0dd0*/  LOP3.LUT R6, R13, R6, RZ, 0xc0, !PT ;  /* 0x000000060d067212 */ /* 0x000fe200078ec0ff */
[----:B--2---:R-:W-:-:S02]  /*0de0*/  IMAD R0, R7, R26, R24 ;  /* 0x0000001a07007224 */ /* 0x004fc400078e0218 */
[----:B---3--:R-:W-:Y:S02]  /*0df0*/  IMAD R3, R4, R25, R3 ;  /* 0x0000001904037224 */ /* 0x008fe400078e0203 */
[----:B------:R-:W-:Y:S02]  /*0e00*/  IMAD.MOV.U32 R5, RZ, RZ, 0x1 ;  /* 0x00000001ff057424 */ /* 0x000fe400078e00ff */
[----:B------:R-:W-:-:S03]  /*0e10*/  IMAD R4, R0, R15, R6 ;  /* 0x0000000f00047224 */ /* 0x000fc600078e0206 */
[----:B------:R-:W-:Y:S02]  /*0e20*/  PRMT R0, R5, 0x7610, R0 ;  /* 0x0000761005007816 */ /* 0x000fe40000000000 */
[----:B------:R-:W-:Y:S02]  /*0e30*/  SEL R154, R4, R3, !P1 ;  /* 0x00000003049a7207 */ /* 0x000fe40004800000 */
[----:B------:R-:W-:-:S07]  /*0e40*/  SEL R153, R3, R4, !P1 ;  /* 0x0000000403997207 */ /* 0x000fce0004800000 */
.L_x_8:
[----:B------:R-:W-:-:S08]  /*0e50*/  NOP ;  /* 0x0000000000007918 */ /* 0x000fd00000000000 */
[----:B------:R-:W0:Y:S02]  /*0e60*/  USETMAXREG.TRY_ALLOC.CTAPOOL UP0, 0xe8 ;  /* 0x000000e8000079c8 */ /* 0x000e240008000600 */
[----:B0-----:R-:W-:-:S13]  /*0e70*/  PLOP3.LUT P0, PT, PT, PT, UP0, 0x80, 0x0 ;  /* 0x000000000000781c */ /* 0x001fda0003f0f008 */
[----:B------:R-:W-:Y:S05]  /*0e80*/  @!P0 BRA `(.L_x_8) ;  /* 0xfffffffc00f08947 */ /* 0x000fea000383ffff */
[----:B------:R-:W-:Y:S01]  /*0e90*/  ULDC.64 UR4, c[0x0][0x598] ;  /* 0x0001660000047ab9 */ /* 0x000fe20000000a00 */
[----:B------:R-:W-:Y:S01]  /*0ea0*/  ULDC.64 UR36, c[0x0][0x208] ;  /* 0x0000820000247ab9 */ /* 0x000fe20000000a00 */
[----:B------:R-:W-:-:S04]  /*0eb0*/  ISETP.NE.U32.AND P0, PT, RZ, UR4, PT ;  /* 0x00000004ff007c0c */ /* 0x000fc8000bf05070 */
[----:B------:R-:W-:-:S13]  /*0ec0*/  ISETP.NE.AND.EX P0, PT, RZ, UR5, PT, P0 ;  /* 0x00000005ff007c0c */ /* 0x000fda000bf05300 */
[----:B------:R-:W-:Y:S05]  /*0ed0*/  @!P0 BRA `(.L_x_11) ;  /* 0x00000000001c8947 */ /* 0x000fea0003800000 */
[----:B------:R-:W0:Y:S02]  /*0ee0*/  LDC.64 R4, c[0x0][0x598] ;  /* 0x00016600ff047b82 */ /* 0x000e240000000a00 */
[----:B0-----:R-:W2:Y:S02]  /*0ef0*/  LDG.E.64 R4, desc[UR36][R4.64] ;  /* 0x0000002404047981 */ /* 0x001ea4000c1e1b00 */
[----:B--2---:R-:W-:-:S04]  /*0f00*/  ISETP.NE.U32.AND P0, PT, R4, RZ, PT ;  /* 0x000000ff0400720c */ /* 0x004fc80003f05070 */
[----:B------:R-:W-:-:S13]  /*0f10*/  ISETP.NE.AND.EX P0, PT, R5, RZ, PT, P0 ;  /* 0x000000ff0500720c */ /* 0x000fda0003f05300 */
[----:B------:R-:W-:Y:S05]  /*0f20*/  @!P0 BRA `(.L_x_11) ;  /* 0x0000000000088947 */ /* 0x000fea0003800000 */
[----:B------:R0:W5:Y:S01]  /*0f30*/  LD.E R155, desc[UR36][R4.64] ;  /* 0x00000024049b7980 */ /* 0x000162000c101900 */
[----:B------:R-:W-:Y:S05]  /*0f40*/  BRA `(.L_x_12) ;  /* 0x0000000000247947 */ /* 0x000fea0003800000 */
.L_x_11:
[----:B------:R-:W-:Y:S02]  /*0f50*/  ULDC.64 UR4, c[0x0][0x588] ;  /* 0x0001620000047ab9 */ /* 0x000fe40000000a00 */
[----:B------:R-:W-:-:S04]  /*0f60*/  ISETP.NE.U32.AND P0, PT, RZ, UR4, PT ;  /* 0x00000004ff007c0c */ /* 0x000fc8000bf05070 */
[----:B------:R-:W-:-:S13]  /*0f70*/  ISETP.NE.AND.EX P0, PT, RZ, UR5, PT, P0 ;  /* 0x00000005ff007c0c */ /* 0x000fda000bf05300 */
[----:B------:R-:W-:Y:S05]  /*0f80*/  @!P0 BRA `(.L_x_13) ;  /* 0x00000000000c8947 */ /* 0x000fea0003800000 */
[----:B------:R-:W0:Y:S02]  /*0f90*/  LDC.64 R4, c[0x0][0x588] ;  /* 0x00016200ff047b82 */ /* 0x000e240000000a00 */
[----:B0-----:R1:W5:Y:S01]  /*0fa0*/  LDG.E R155, desc[UR36][R4.64] ;  /* 0x00000024049b7981 */ /* 0x001362000c1e1900 */
[----:B------:R-:W-:Y:S05]  /*0fb0*/  BRA `(.L_x_12) ;  /* 0x0000000000087947 */ /* 0x000fea0003800000 */
.L_x_13:
[----:B------:R-:W-:Y:S02]  /*0fc0*/  ULDC UR4, c[0x0][0x580] ;  /* 0x0001600000047ab9 */ /* 0x000fe40000000800 */
[----:B------:R-:W-:-:S07]  /*0fd0*/  IMAD.U32 R155, RZ, RZ, UR4 ;  /* 0x00000004ff9b7e24 */ /* 0x000fce000f8e00ff */
.L_x_12:
[----:B------:R-:W-:Y:S02]  /*0fe0*/  ULDC.64 UR4, c[0x0][0x5a0] ;  /* 0x0001680000047ab9 */ /* 0x000fe40000000a00 */
[----:B------:R-:W-:-:S04]  /*0ff0*/  ISETP.NE.U32.AND P0, PT, RZ, UR4, PT ;  /* 0x00000004ff007c0c */ /* 0x000fc8000bf05070 */
[----:B------:R-:W-:-:S13]  /*1000*/  ISETP.NE.AND.EX P0, PT, RZ, UR5, PT, P0 ;  /* 0x00000005ff007c0c */ /* 0x000fda000bf05300 */
[----:B------:R-:W-:Y:S05]  /*1010*/  @!P0 BRA `(.L_x_14) ;  /* 0x00000000001c8947 */ /* 0x000fea0003800000 */
[----:B01----:R-:W0:Y:S02]  /*1020*/  LDC.64 R4, c[0x0][0x5a0] ;  /* 0x00016800ff047b82 */ /* 0x003e240000000a00 */
[----:B0-----:R-:W2:Y:S02]  /*1030*/  LDG.E.64 R4, desc[UR36][R4.64] ;  /* 0x0000002404047981 */ /* 0x001ea4000c1e1b00 */
[----:B--2---:R-:W-:-:S04]  /*1040*/  ISETP.NE.U32.AND P0, PT, R4, RZ, PT ;  /* 0x000000ff0400720c */ /* 0x004fc80003f05070 */
[----:B------:R-:W-:-:S13]  /*1050*/  ISETP.NE.AND.EX P0, PT, R5, RZ, PT, P0 ;  /* 0x000000ff0500720c */ /* 0x000fda0003f05300 */
[----:B------:R-:W-:Y:S05]  /*1060*/  @!P0 BRA `(.L_x_14) ;  /* 0x0000000000088947 */ /* 0x000fea0003800000 */
[----:B------:R0:W5:Y:S01]  /*1070*/  LD.E R156, desc[UR36][R4.64] ;  /* 0x00000024049c7980 */ /* 0x000162000c101900 */
[----:B------:R-:W-:Y:S05]  /*1080*/  BRA `(.L_x_15) ;  /* 0x0000000000247947 */ /* 0x000fea0003800000 */
.L_x_14:
[----:B------:R-:W-:Y:S02]  /*1090*/  ULDC.64 UR4, c[0x0][0x590] ;  /* 0x0001640000047ab9 */ /* 0x000fe40000000a00 */
[----:B------:R-:W-:-:S04]  /*10a0*/  ISETP.NE.U32.AND P0, PT, RZ, UR4, PT ;  /* 0x00000004ff007c0c */ /* 0x000fc8000bf05070 */
[----:B------:R-:W-:-:S13]  /*10b0*/  ISETP.NE.AND.EX P0, PT, RZ, UR5, PT, P0 ;  /* 0x00000005ff007c0c */ /* 0x000fda000bf05300 */
[----:B------:R-:W-:Y:S05]  /*10c0*/  @!P0 BRA `(.L_x_16) ;  /* 0x00000000000c8947 */ /* 0x000fea0003800000 */
[----:B------:R-:W2:Y:S02]  /*10d0*/  LDC.64 R156, c[0x0][0x590] ;  /* 0x00016400ff9c7b82 */ /* 0x000ea40000000a00 */
[----:B--2---:R2:W5:Y:S01]  /*10e0*/  LDG.E R156, desc[UR36][R156.64] ;  /* 0x000000249c9c7981 */ /* 0x004562000c1e1900 */
[----:B------:R-:W-:Y:S05]  /*10f0*/  BRA `(.L_x_15) ;  /* 0x0000000000087947 */ /* 0x000fea0003800000 */
.L_x_16:
[----:B------:R-:W-:Y:S02]  /*1100*/  ULDC UR4, c[0x0][0x584] ;  /* 0x0001610000047ab9 */ /* 0x000fe40000000800 */
[----:B------:R-:W-:-:S07]  /*1110*/  IMAD.U32 R156, RZ, RZ, UR4 ;  /* 0x00000004ff9c7e24 */ /* 0x000fce000f8e00ff */
.L_x_15:
[----:B------:R-:W-:-:S13]  /*1120*/  LOP3.LUT P0, RZ, R0, 0xff, RZ, 0xc0, !PT ;  /* 0x000000ff00ff7812 */ /* 0x000fda000780c0ff */
[----:B------:R-:W-:Y:S05]  /*1130*/  @!P0 EXIT ;  /* 0x000000000000894d */ /* 0x000fea0003800000 */
[----:B------:R-:W-:Y:S01]  /*1140*/  ULDC UR4, c[0x0][0x28c] ;  /* 0x0000a30000047ab9 */ /* 0x000fe20000000800 */
[----:B------:R-:W-:Y:S01]  /*1150*/  LOP3.LUT R166, R19, 0x1, RZ, 0xfc, !PT ;  /* 0x0000000113a67812 */ /* 0x000fe200078efcff */
[----:B------:R-:W-:Y:S01]  /*1160*/  UIADD3 UR4, UR4, 0x7f, URZ ;  /* 0x0000007f04047890 */ /* 0x000fe2000fffe03f */
[----:B------:R-:W-:Y:S01]  /*1170*/  UMOV UR38, URZ ;  /* 0x0000003f00267c82 */ /* 0x000fe20008000000 */
[----:B------:R-:W-:Y:S02]  /*1180*/  UMOV UR39, URZ ;  /* 0x0000003f00277c82 */ /* 0x000fe40008000000 */
[----:B------:R-:W-:-:S04]  /*1190*/  USHF.R.S32.HI UR5, URZ, 0x1f, UR4 ;  /* 0x0000001f3f057899 */ /* 0x000fc80008011404 */
[----:B------:R-:W-:-:S04]  /*11a0*/  ULEA.HI UR5, UR5, UR4, URZ, 0x7 ;  /* 0x0000000405057291 */ /* 0x000fc8000f8f383f */
[----:B------:R-:W-:-:S12]  /*11b0*/  USHF.R.S32.HI UR40, URZ, 0x7, UR5 ;  /* 0x000000073f287899 */ /* 0x000fd80008011405 */
.L_x_288:
[----:B------:R-:W-:Y:S01]  /*11c0*/  LOP3.LUT R0, R18, 0x80, RZ, 0xc0, !PT ;  /* 0x0000008012007812 */ /* 0x000fe200078ec0ff */
[----:B---3--:R-:W3:Y:S01]  /*11d0*/  S2UR UR7, SR_CgaCtaId ;  /* 0x00000000000779c3 */ /* 0x008ee20000008800 */
[----:B------:R-:W-:Y:S02]  /*11e0*/  UMOV UR6, 0x400 ;  /* 0x0000040000067882 */ /* 0x000fe40000000000 */
[----:B------:R-:W-:-:S06]  /*11f0*/  SHF.R.U32.HI R0, RZ, 0x7, R0 ;  /* 0x00000007ff007819 */ /* 0x000fcc0000011600 */
[----:B----4-:R-:W4:Y:S01]  /*1200*/  SHFL.IDX PT, R0, R0, RZ, 0x1f ;  /* 0x00001fff00007589 */ /* 0x010f2200000e0000 */
[----:B---3--:R-:W-:Y:S01]  /*1210*/  ULEA UR6, UR7, UR6, 0x18 ;  /* 0x0000000607067291 */ /* 0x008fe2000f8ec03f */
[----:B----4-:R-:W-:-:S13]  /*1220*/  R2UR UR4, R0 ;  /* 0x00000000000472ca */ /* 0x010fda00000e0000 */
[----:B------:R-:W-:-:S04]  /*1230*/  ULEA.HI UR5, UR4, UR4, URZ, 0x1 ;  /* 0x0000000404057291 */ /* 0x000fc8000f8f083f */
[----:B------:R-:W-:-:S04]  /*1240*/  ULOP3.LUT UR5, UR5, 0x7fffe, URZ, 0xc0, !UPT ;  /* 0x0007fffe05057892 */ /* 0x000fc8000f8ec03f */
[----:B------:R-:W-:-:S03]  /*1250*/  UIADD3 UR5, UR4, -UR5, URZ ;  /* 0x8000000504057290 */ /* 0x000fc6000fffe03f */
[----:B------:R-:W-:Y:S01]  /*1260*/  ULDC UR4, c[0x0][0x28c] ;  /* 0x0000a30000047ab9 */ /* 0x000fe20000000800 */
[----:B------:R-:W-:Y:S01]  /*1270*/  ULEA UR5, UR5, UR6, 0xd ;  /* 0x0000000605057291 */ /* 0x000fe2000f8e683f */
[----:B------:R-:W-:-:S03]  /*1280*/  ISETP.LT.AND P0, PT, RZ, UR4, PT ;  /* 0x00000004ff007c0c */ /* 0x000fc6000bf01270 */
[----:B------:R-:W-:-:S04]  /*1290*/  UIADD3 UR5, UR5, 0x100, URZ ;  /* 0x0000010005057890 */ /* 0x000fc8000fffe03f */
[----:B------:R-:W-:-:S04]  /*12a0*/  USHF.R.U32.HI UR5, URZ, 0x4, UR5 ;  /* 0x000000043f057899 */ /* 0x000fc80008011605 */
[----:B------:R-:W-:Y:S02]  /*12b0*/  ULOP3.LUT UR41, UR5, 0x3fff, URZ, 0xc0, !UPT ;  /* 0x00003fff05297892 */ /* 0x000fe4000f8ec03f */
[----:B-12---:R-:W-:Y:S10]  /*12c0*/  @P0 BRA `(.L_x_17) ;  /* 0x0000000000400947 */ /* 0x006ff40003800000 */
[----:B------:R-:W-:Y:S01]  /*12d0*/  MOV R0, 0x0 ;  /* 0x0000000000007802 */ /* 0x000fe20000000f00 */
[----:B------:R-:W-:Y:S01]  /*12e0*/  ULDC.64 UR4, c[0x4][0x68] ;  /* 0x01001a0000047ab9 */ /* 0x000fe20000000a00 */
[----:B------:R-:W-:Y:S01]  /*12f0*/  ULDC.64 UR6, c[0x4][0x8] ;  /* 0x0100020000067ab9 */ /* 0x000fe20000000a00 */
[----:B01----:R-:W-:Y:S01]  /*1300*/  IMAD.U32 R4, RZ, RZ, UR4 ;  /* 0x00000004ff047e24 */ /* 0x003fe2000f8e00ff */
[----:B------:R0:W1:Y:S01]  /*1310*/  LDC.64 R14, c[0x4][R0] ;  /* 0x01000000000e7b82 */ /* 0x0000620000000a00 */
[----:B------:R-:W-:Y:S01]  /*1320*/  IMAD.U32 R5, RZ, RZ, UR5 ;  /* 0x00000005ff057e24 */ /* 0x000fe2000f8e00ff */
[----:B------:R-:W-:Y:S01]  /*1330*/  ULDC.64 UR4, c[0x4][0x70] ;  /* 0x01001c0000047ab9 */ /* 0x000fe20000000a00 */
[----:B------:R-:W-:Y:S01]  /*1340*/  MOV R10, UR6 ;  /* 0x00000006000a7c02 */ /* 0x000fe20008000f00 */
[----:B------:R-:W-:Y:S02]  /*1350*/  IMAD.U32 R6, RZ, RZ, UR4 ;  /* 0x00000004ff067e24 */ /* 0x000fe4000f8e00ff */
[----:B------:R-:W-:-:S02]  /*1360*/  IMAD.U32 R7, RZ, RZ, UR5 ;  /* 0x00000005ff077e24 */ /* 0x000fc4000f8e00ff */
[----:B------:R-:W-:Y:S02]  /*1370*/  IMAD.U32 R11, RZ, RZ, UR7 ;  /* 0x00000007ff0b7e24 */ /* 0x000fe4000f8e00ff */
[----:B------:R-:W-:Y:S02]  /*1380*/  IMAD.MOV.U32 R8, RZ, RZ, 0x1e1 ;  /* 0x000001e1ff087424 */ /* 0x000fe400078e00ff */
[----:B------:R-:W-:Y:S02]  /*1390*/  IMAD.MOV.U32 R12, RZ, RZ, 0x1 ;  /* 0x00000001ff0c7424 */ /* 0x000fe400078e00ff */
[----:B0-----:R-:W-:-:S07]  /*13a0*/  IMAD.MOV.U32 R13, RZ, RZ, RZ ;  /* 0x000000ffff0d7224 */ /* 0x001fce00078e00ff */
[----:B------:R-:W-:-:S07]  /*13b0*/  LEPC R20, `(.L_x_17) ;  /* 0x000000001014794e */ /* 0x000fce0000000000 */
[----:B-12--5:R-:W-:Y:S05]  /*13c0*/  CALL.ABS.NOINC R14 ;  /* 0x000000000e007343 */ /* 0x026fea0003c00000 */
.L_x_17:
[----:B------:R-:W-:-:S13]  /*13d0*/  ISETP.NE.AND P0, PT, R166, 0x3, PT ;  /* 0x00000003a600780c */ /* 0x000fda0003f05270 */
[----:B------:R-:W-:Y:S05]  /*13e0*/  @!P0 BRA `(.L_x_18) ;  /* 0x0000000000048947 */ /* 0x000fea0003800000 */
[----:B------:R-:W-:Y:S01]  /*13f0*/  BPT.TRAP 0x1 ;  /* 0x000000040000795c */ /* 0x000fe20000300000 */
.L_x_18:
[----:B------:R-:W3:Y:S01]  /*1400*/  S2UR UR5, SR_CgaCtaId ;  /* 0x00000000000579c3 */ /* 0x000ee20000008800 */
[----:B------:R-:W-:Y:S01]  /*1410*/  UMOV UR4, 0x400 ;  /* 0x0000040000047882 */ /* 0x000fe20000000000 */
[----:B------:R-:W-:Y:S02]  /*1420*/  IMAD.U32 R0, RZ, RZ, UR38 ;  /* 0x00000026ff007e24 */ /* 0x000fe4000f8e00ff */
[----:B------:R-:W-:-:S03]  /*1430*/  IMAD.U32 R3, RZ, RZ, UR39 ;  /* 0x00000027ff037e24 */ /* 0x000fc6000f8e00ff */
[----:B------:R-:W-:Y:S01]  /*1440*/  SHF.L.U32 R0, R0, 0x1f, RZ ;  /* 0x0000001f00007819 */ /* 0x000fe200000006ff */
[----:B---3--:R-:W-:-:S06]  /*1450*/  ULEA UR4, UR5, UR4, 0x18 ;  /* 0x0000000405047291 */ /* 0x008fcc000f8ec03f */
[----:B------:R-:W-:-:S04]  /*1460*/  IMAD.U32 R6, RZ, RZ, UR4 ;  /* 0x00000004ff067e24 */ /* 0x000fc8000f8e00ff */
[----:B------:R-:W-:-:S04]  /*1470*/  IMAD R3, R3, 0x8, R6 ;  /* 0x0000000803037824 */ /* 0x000fc800078e0206 */
[----:B------:R3:W4:Y:S01]  /*1480*/  SYNCS.PHASECHK.TRANS64.TRYWAIT P1, [R3+URZ], R0 ;  /* 0x00000000030075a7 */ /* 0x000722000802017f */
[----:B------:R-:W-:Y:S05]  /*1490*/  @!P0 BRA `(.L_x_19) ;  /* 0x0000000000048947 */ /* 0x000fea0003800000 */
[----:B------:R-:W-:Y:S01]  /*14a0*/  BPT.TRAP 0x1 ;  /* 0x000000040000795c */ /* 0x000fe20000300000 */
.L_x_19:
[----:B----4-:R-:W-:Y:S05]  /*14b0*/  @P1 BRA `(.L_x_20) ;  /* 0x0000000000081947 */ /* 0x010fea0003800000 */
[----:B------:R-:W4:Y:S02]  /*14c0*/  SYNCS.PHASECHK.TRANS64.TRYWAIT P1, [R3+URZ], R0 ;  /* 0x00000000030075a7 */ /* 0x000f24000802017f */
[----:B----4-:R-:W-:Y:S05]  /*14d0*/  @!P1 BRA `(.L_x_21) ;  /* 0x000000b4005c9947 */ /* 0x010fea0003800000 */
.L_x_20:
[----:B------:R-:W-:-:S04]  /*14e0*/  UISETP.LT.AND UP0, UPT, UR40, 0x1, UPT ;  /* 0x000000012800788c */ /* 0x000fc8000bf01270 */
[----:B------:R-:W-:-:S06]  /*14f0*/  USEL UR4, UR40, 0x1, UP0 ;  /* 0x0000000128047887 */ /* 0x000fcc0008000000 */
[----:B---34-:R-:W-:Y:S01]  /*1500*/  MOV R0, UR4 ;  /* 0x0000000400007c02 */ /* 0x018fe20008000f00 */
[----:B------:R-:W-:Y:S05]  /*1510*/  WARPSYNC.ALL ;  /* 0x0000000000007948 */ /* 0x000fea0003800000 */
[----:B------:R-:W-:-:S04]  /*1520*/  IADD3 R0, -R0, UR40, RZ ;  /* 0x0000002800007c10 */ /* 0x000fc8000fffe1ff */
[----:B------:R-:W-:Y:S02]  /*1530*/  ISETP.GE.AND P1, PT, R0, 0x1, PT ;  /* 0x000000010000780c */ /* 0x000fe40003f26270 */
[----:B------:R-:W-:Y:S01]  /*1540*/  R2UR UR4, R6 ;  /* 0x00000000060472ca */ /* 0x000fe200000e0000 */
[----:B------:R-:W-:Y:S01]  /*1550*/  WARPGROUP.ARRIVE ;  /* 0x00000000000079c5 */ /* 0x000fe20000000000 */
[----:B------:R-:W-:Y:S01]  /*1560*/  UMOV UR9, 0x40000040 ;  /* 0x4000004000097882 */ /* 0x000fe20000000000 */
[----:B------:R-:W-:Y:S01]  /*1570*/  UMOV UR11, 0x40000040 ;  /* 0x40000040000b7882 */ /* 0x000fe20000000000 */
[----:B------:R-:W-:Y:S01]  /*1580*/  UMOV UR13, 0x40000040 ;  /* 0x40000040000d7882 */ /* 0x000fe20000000000 */
[----:B------:R-:W-:-:S08]  /*1590*/  UMOV UR15, UR11 ;  /* 0x0000000b000f7c82 */ /* 0x000fd00008000000 */
[----:B------:R-:W-:-:S04]  /*15a0*/  UIADD3 UR4, UR4, 0x20100, URZ ;  /* 0x0002010004047890 */ /* 0x000fc8000fffe03f */
[----:B------:R-:W-:-:S04]  /*15b0*/  USHF.R.U32.HI UR4, URZ, 0x4, UR4 ;  /* 0x000000043f047899 */ /* 0x000fc80008011604 */
[----:B------:R-:W-:Y:S02]  /*15c0*/  ULOP3.LUT UR5, UR4, 0x3fff, URZ, 0xc0, !UPT ;  /* 0x00003fff04057892 */ /* 0x000fe4000f8ec03f */
[----:B------:R-:W-:Y:S02]  /*15d0*/  ULOP3.LUT UR4, UR41, 0x10000, URZ, 0xfc, !UPT ;  /* 0x0001000029047892 */ /* 0x000fe4000f8efc3f */
[----:B------:R-:W-:Y:S02]  /*15e0*/  ULOP3.LUT UR5, UR5, 0x10000, URZ, 0xfc, !UPT ;  /* 0x0001000005057892 */ /* 0x000fe4000f8efc3f */
[----:B------:R-:W-:Y:S02]  /*15f0*/  ULEA UR8, UR39, UR4, 0xc ;  /* 0x0000000427087291 */ /* 0x000fe4000f8e603f */
[----:B------:R-:W-:Y:S02]  /*1600*/  ULEA UR6, UR39, UR5, 0xb ;  /* 0x0000000527067291 */ /* 0x000fe4000f8e583f */
[----:B------:R-:W-:-:S05]  /*1610*/  UIADD3 UR12, UR8, 0x400, URZ ;  /* 0x00000400080c7890 */ /* 0x000fca000fffe03f */
[----:B------:R-:W-:Y:S02]  /*1620*/  UMOV UR10, UR6 ;  /* 0x00000006000a7c82 */ /* 0x000fe40008000000 */
[----:B------:R-:W-:Y:S01]  /*1630*/  HGMMA.64x128x16.F32 R88, gdesc[UR8], RZ, !UPT, gsb0 ;  /* 0x01e00000085879f0 */ /* 0x000fe2000c0008ff */
[----:B------:R-:W-:Y:S02]  /*1640*/  UMOV UR14, UR10 ;  /* 0x0000000a000e7c82 */ /* 0x000fe40008000000 */
[----:B------:R-:W-:Y:S02]  /*1650*/  WARPGROUP.DEPBAR.LE gsb0, 0x0 ;  /* 0x00008000000079c5 */ /* 0x000fe40000010000 */
[----:B------:R-:W-:-:S07]  /*1660*/  WARPGROUP.ARRIVE ;  /* 0x00000000000079c5 */ /* 0x000fce0000000000 */
[----:B------:R-:W-:Y:S01]  /*1670*/  HGMMA.64x128x16.F32 R24, gdesc[UR12], RZ, !UPT, gsb0 ;  /* 0x01e000000c1879f0 */ /* 0x000fe2000c0008ff */
[----:B------:R-:W-:Y:S02]  /*1680*/  UIADD3 UR12, UR8, 0x2, URZ ;  /* 0x00000002080c7890 */ /* 0x000fe4000fffe03f */
[----:B------:R-:W-:Y:S01]  /*1690*/  UIADD3 UR14, UR6, 0x2, URZ ;  /* 0x00000002060e7890 */ /* 0x000fe2000fffe03f */
[----:B------:R-:W-:Y:S01]  /*16a0*/  UMOV UR13, 0x40000040 ;  /* 0x40000040000d7882 */ /* 0x000fe20000000000 */
[----:B------:R-:W-:Y:S01]  /*16b0*/  UMOV UR15, 0x40000040 ;  /* 0x40000040000f7882 */ /* 0x000fe20000000000 */
[----:B------:R-:W-:Y:S02]  /*16c0*/  WARPGROUP.DEPBAR.LE gsb0, 0x0 ;  /* 0x00008000000079c5 */ /* 0x000fe40000010000 */
[----:B------:R-:W-:-:S06]  /*16d0*/  WARPGROUP.ARRIVE ;  /* 0x00000000000079c5 */ /* 0x000fcc0000000000 */
[----:B------:R-:W-:Y:S01]  /*16e0*/  HGMMA.64x128x16.F32 R88, gdesc[UR12], R88, gsb0 ;  /* 0x01e000000c5879f0 */ /* 0x000fe20008000858 */
[----:B------:R-:W-:Y:S01]  /*16f0*/  UIADD3 UR12, UR8, 0x402, URZ ;  /* 0x00000402080c7890 */ /* 0x000fe2000fffe03f */
[----:B------:R-:W-:Y:S01]  /*1700*/  UMOV UR13, 0x40000040 ;  /* 0x40000040000d7882 */ /* 0x000fe20000000000 */
[----:B------:R-:W-:Y:S02]  /*1710*/  WARPGROUP.DEPBAR.LE gsb0, 0x0 ;  /* 0x00008000000079c5 */ /* 0x000fe40000010000 */
[----:B------:R-:W-:-:S07]  /*1720*/  WARPGROUP.ARRIVE ;  /* 0x00000000000079c5 */ /* 0x000fce0000000000 */
[----:B------:R-:W-:Y:S01]  /*1730*/  HGMMA.64x128x16.F32 R24, gdesc[UR12], R24, gsb0 ;  /* 0x01e000000c1879f0 */ /* 0x000fe20008000818 */
        /* <DEDUP_REMOVED lines=71> */
[----:B------:R-:W-:Y:S03]  /*1bb0*/  HGMMA.64x128x16.F32 R24, gdesc[UR12], R24, gsb0 ;  /* 0x01e000000c1879f0 */ /* 0x000fe60008000818 */
[----:B------:R-:W-:Y:S02]  /*1bc0*/  WARPGROUP.DEPBAR.LE gsb0, 0x0 ;  /* 0x00008000000079c5 */ /* 0x000fe40000010000 */
[----:B------:R-:W-:Y:S05]  /*1bd0*/  @!P1 BRA `(.L_x_22) ;  /* 0x0000000800349947 */ /* 0x000fea0003800000 */
[----:B------:R-:W-:Y:S02]  /*1be0*/  UIADD3 UR6, UR39, 0x1, URZ ;  /* 0x0000000127067890 */ /* 0x000fe4000fffe03f */
[----:B------:R-:W-:Y:S02]  /*1bf0*/  IMAD.U32 R3, RZ, RZ, UR39 ;  /* 0x00000027ff037e24 */ /* 0x000fe4000f8e00ff */
[----:B------:R-:W-:-:S04]  /*1c00*/  UISETP.NE.AND UP0, UPT, UR6, 0x2, UPT ;  /* 0x000000020600788c */ /* 0x000fc8000bf05270 */
[----:B------:R-:W-:Y:S02]  /*1c10*/  USEL UR7, URZ, 0x1, UP0 ;  /* 0x000000013f077887 */ /* 0x000fe40008000000 */
[----:B------:R-:W-:Y:S02]  /*1c20*/  USEL UR6, UR6, URZ, UP0 ;  /* 0x0000003f06067287 */ /* 0x000fe40008000000 */
[----:B------:R-:W-:-:S06]  /*1c30*/  ULOP3.LUT UR7, UR38, UR7, URZ, 0x3c, !UPT ;  /* 0x0000000726077292 */ /* 0x000fcc000f8e3c3f */
[----:B------:R-:W-:-:S07]  /*1c40*/  IMAD.U32 R7, RZ, RZ, UR7 ;  /* 0x00000007ff077e24 */ /* 0x000fce000f8e00ff */
.L_x_29:
[----:B------:R-:W-:Y:S05]  /*1c50*/  @!P0 BRA `(.L_x_23) ;  /* 0x0000000000048947 */ /* 0x000fea0003800000 */
[----:B------:R-:W-:Y:S01]  /*1c60*/  BPT.TRAP 0x1 ;  /* 0x000000040000795c */ /* 0x000fe20000300000 */
.L_x_23:
[----:B------:R-:W3:Y:S01]  /*1c70*/  S2UR UR8, SR_CgaCtaId ;  /* 0x00000000000879c3 */ /* 0x000ee20000008800 */
[----:B------:R-:W-:Y:S01]  /*1c80*/  UMOV UR7, 0x400 ;  /* 0x0000040000077882 */ /* 0x000fe20000000000 */
[----:B01----:R-:W-:Y:S01]  /*1c90*/  IMAD.U32 R5, RZ, RZ, UR6 ;  /* 0x00000006ff057e24 */ /* 0x003fe2000f8e00ff */
[----:B------:R-:W-:Y:S01]  /*1ca0*/  SHF.L.U32 R4, R7, 0x1f, RZ ;  /* 0x0000001f07047819 */ /* 0x000fe200000006ff */
[----:B---3--:R-:W-:-:S06]  /*1cb0*/  ULEA UR7, UR8, UR7, 0x18 ;  /* 0x0000000708077291 */ /* 0x008fcc000f8ec03f */
[----:B------:R-:W-:-:S04]  /*1cc0*/  IMAD.U32 R6, RZ, RZ, UR7 ;  /* 0x00000007ff067e24 */ /* 0x000fc8000f8e00ff */
[----:B------:R-:W-:-:S04]  /*1cd0*/  IMAD R5, R5, 0x8, R6 ;  /* 0x0000000805057824 */ /* 0x000fc800078e0206 */
[----:B------:R0:W1:Y:S01]  /*1ce0*/  SYNCS.PHASECHK.TRANS64.TRYWAIT P1, [R5+URZ], R4 ;  /* 0x00000004050075a7 */ /* 0x000062000802017f */
[----:B------:R-:W-:Y:S05]  /*1cf0*/  @!P0 BRA `(.L_x_24) ;  /* 0x0000000000048947 */ /* 0x000fea0003800000 */
[----:B------:R-:W-:Y:S01]  /*1d00*/  BPT.TRAP 0x1 ;  /* 0x000000040000795c */ /* 0x000fe20000300000 */
.L_x_24:
[----:B-1----:R-:W-:Y:S05]  /*1d10*/  @P1 BRA `(.L_x_25) ;  /* 0x0000000000081947 */ /* 0x002fea0003800000 */
[----:B------:R-:W1:Y:S02]  /*1d20*/  SYNCS.PHASECHK.TRANS64.TRYWAIT P1, [R5+URZ], R4 ;  /* 0x00000004050075a7 */ /* 0x000e64000802017f */
[----:B-1----:R-:W-:Y:S05]  /*1d30*/  @!P1 BRA `(.L_x_26) ;  /* 0x000000ac00589947 */ /* 0x002fea0003800000 */
.L_x_25:
[----:B------:R-:W-:Y:S01]  /*1d40*/  ULEA UR10, UR6, UR4, 0xc ;  /* 0x00000004060a7291 */ /* 0x000fe2000f8e603f */
[----:B------:R-:W-:Y:S01]  /*1d50*/  WARPGROUP.ARRIVE ;  /* 0x00000000000079c5 */ /* 0x000fe20000000000 */
[----:B------:R-:W-:Y:S01]  /*1d60*/  ULEA UR8, UR6, UR5, 0xb ;  /* 0x0000000506087291 */ /* 0x000fe2000f8e583f */
[----:B------:R-:W-:Y:S01]  /*1d70*/  UMOV UR13, 0x40000040 ;  /* 0x40000040000d7882 */ /* 0x000fe20000000000 */
[----:B------:R-:W-:-:S03]  /*1d80*/  UMOV UR15, 0x40000040 ;  /* 0x40000040000f7882 */ /* 0x000fc60000000000 */
[----:B------:R-:W-:Y:S02]  /*1d90*/  UMOV UR12, UR10 ;  /* 0x0000000a000c7c82 */ /* 0x000fe40008000000 */
[----:B------:R-:W-:Y:S02]  /*1da0*/  UMOV UR14, UR8 ;  /* 0x00000008000e7c82 */ /* 0x000fe40008000000 */
        /* <DEDUP_REMOVED lines=92> */
[----:B------:R-:W-:Y:S01]  /*2370*/  BPT.TRAP 0x1 ;  /* 0x000000040000795c */ /* 0x000fe20000300000 */
.L_x_27:
[----:B------:R-:W-:-:S13]  /*2380*/  ISETP.NE.AND P1, PT, R22, RZ, PT ;  /* 0x000000ff1600720c */ /* 0x000fda0003f25270 */
[----:B01----:R-:W-:-:S04]  /*2390*/  @P1 IMAD R4, R3, 0x8, R6 ;  /* 0x0000000803041824 */ /* 0x003fc800078e0206 */
[----:B------:R-:W-:-:S05]  /*23a0*/  @P1 VIADD R5, R4, 0x10 ;  /* 0x0000001004051836 */ /* 0x000fca0000000000 */
[----:B------:R-:W-:-:S04]  /*23b0*/  @P1 PRMT R5, R152, 0x654, R5 ;  /* 0x0000065498051816 */ /* 0x000fc80000000005 */
[----:B------:R0:W-:Y:S01]  /*23c0*/  @P1 SYNCS.ARRIVE.TRANS64.RED.A1T0 RZ, [R5+URZ], RZ ;  /* 0x000000ff05ff19a7 */ /* 0x0001e2000810043f */
[----:B------:R-:W-:-:S13]  /*23d0*/  ISETP.GT.U32.AND P1, PT, R19, 0x1, PT ;  /* 0x000000011300780c */ /* 0x000fda0003f24070 */
[----:B0-----:R-:W-:Y:S05]  /*23e0*/  @P1 BRA `(.L_x_28) ;  /* 0x0000000000041947 */ /* 0x001fea0003800000 */
[----:B------:R-:W-:Y:S01]  /*23f0*/  BPT.TRAP 0x1 ;  /* 0x000000040000795c */ /* 0x000fe20000300000 */
.L_x_28:
[----:B------:R-:W-:Y:S01]  /*2400*/  UIADD3 UR6, UR6, 0x1, URZ ;  /* 0x0000000106067890 */ /* 0x000fe2000fffe03f */
[C---:B------:R-:W-:Y:S01]  /*2410*/  ISETP.GT.AND P2, PT, R0.reuse, 0x1, PT ;  /* 0x000000010000780c */ /* 0x040fe20003f44270 */
[----:B------:R-:W-:Y:S01]  /*2420*/  VIADD R3, R3, 0x1 ;  /* 0x0000000103037836 */ /* 0x000fe20000000000 */
[----:B------:R-:W-:Y:S01]  /*2430*/  IADD3 R0, R0, -0x1, RZ ;  /* 0xffffffff00007810 */ /* 0x000fe20007ffe0ff */
[----:B------:R-:W-:-:S03]  /*2440*/  UISETP.NE.AND UP0, UPT, UR6, 0x2, UPT ;  /* 0x000000020600788c */ /* 0x000fc6000bf05270 */
[C---:B------:R-:W-:Y:S01]  /*2450*/  ISETP.NE.AND P1, PT, R3.reuse, 0x2, PT ;  /* 0x000000020300780c */ /* 0x040fe20003f25270 */
[----:B------:R-:W-:Y:S02]  /*2460*/  USEL UR7, URZ, 0x1, UP0 ;  /* 0x000000013f077887 */ /* 0x000fe40008000000 */
[----:B------:R-:W-:Y:S01]  /*2470*/  USEL UR6, UR6, URZ, UP0 ;  /* 0x0000003f06067287 */ /* 0x000fe20008000000 */
[----:B------:R-:W-:-:S03]  /*2480*/  SEL R3, R3, RZ, P1 ;  /* 0x000000ff03037207 */ /* 0x000fc60000800000 */
[----:B------:R-:W-:Y:S01]  /*2490*/  LOP3.LUT R7, R7, UR7, RZ, 0x3c, !PT ;  /* 0x0000000707077c12 */ /* 0x000fe2000f8e3cff */
[----:B------:R-:W-:Y:S07]  /*24a0*/  @P2 BRA `(.L_x_29) ;  /* 0xfffffff400e82947 */ /* 0x000fee000383ffff */
.L_x_22:
[----:B------:R-:W3:Y:S02]  /*24b0*/  LDC R0, c[0x0][0x28c] ;  /* 0x0000a300ff007b82 */ /* 0x000ee40000000800 */
[----:B---3--:R-:W-:-:S13]  /*24c0*/  ISETP.GE.AND P1, PT, R0, 0x1, PT ;  /* 0x000000010000780c */ /* 0x008fda0003f26270 */
[----:B------:R-:W-:Y:S05]  /*24d0*/  @!P1 BRA `(.L_x_30) ;  /* 0x0000000000409947 */ /* 0x000fea0003800000 */
[----:B------:R-:W-:Y:S05]  /*24e0*/  @!P0 BRA `(.L_x_31) ;  /* 0x0000000000048947 */ /* 0x000fea0003800000 */
[----:B------:R-:W-:Y:S01]  /*24f0*/  BPT.TRAP 0x1 ;  /* 0x000000040000795c */ /* 0x000fe20000300000 */
.L_x_31:
[----:B------:R-:W-:Y:S01]  /*2500*/  ISETP.NE.AND P0, PT, R22, RZ, PT ;  /* 0x000000ff1600720c */ /* 0x000fe20003f05270 */
[----:B------:R-:W-:-:S12]  /*2510*/  UISETP.LT.AND UP1, UPT, UR40, 0x1, UPT ;  /* 0x000000012800788c */ /* 0x000fd8000bf21270 */
[----:B------:R-:W-:-:S05]  /*2520*/  VOTEU.ANY UP0, P0 ;  /* 0x00000000003f7886 */ /* 0x000fca0000000100 */
[----:B------:R-:W-:-:S04]  /*2530*/  @UP0 USEL UR4, UR40, 0x1, UP1 ;  /* 0x0000000128040887 */ /* 0x000fc80008800000 */
[----:B------:R-:W-:-:S06]  /*2540*/  @UP0 UIADD3 UR4, UR39, UR40, -UR4 ;  /* 0x0000002827040290 */ /* 0x000fcc000fffe804 */
[----:B------:R-:W-:-:S04]  /*2550*/  IMAD.U32 R0, RZ, RZ, UR4 ;  /* 0x00000004ff007e24 */ /* 0x000fc8000f8e00ff */
[----:B------:R-:W-:-:S05]  /*2560*/  @P0 IMAD.SHL.U32 R0, R0, 0x8, RZ ;  /* 0x0000000800000824 */ /* 0x000fca00078e00ff */
[----:B------:R-:W-:-:S04]  /*2570*/  @P0 LOP3.LUT R0, R0, 0x8, RZ, 0xc0, !PT ;  /* 0x0000000800000812 */ /* 0x000fc800078ec0ff */
[----:B------:R-:W-:-:S04]  /*2580*/  @P0 IADD3 R3, R6, 0x10, R0 ;  /* 0x0000001006030810 */ /* 0x000fc80007ffe000 */
[----:B------:R-:W-:-:S04]  /*2590*/  @P0 PRMT R3, R152, 0x654, R3 ;  /* 0x0000065498030816 */ /* 0x000fc80000000003 */
[----:B------:R3:W-:Y:S01]  /*25a0*/  @P0 SYNCS.ARRIVE.TRANS64.RED.A1T0 RZ, [R3+URZ], RZ ;  /* 0x000000ff03ff09a7 */ /* 0x0007e2000810043f */
[----:B------:R-:W-:-:S13]  /*25b0*/  ISETP.GT.U32.AND P0, PT, R19, 0x1, PT ;  /* 0x000000011300780c */ /* 0x000fda0003f04070 */
[----:B---3--:R-:W-:Y:S05]  /*25c0*/  @P0 BRA `(.L_x_30) ;  /* 0x0000000000040947 */ /* 0x008fea0003800000 */
[----:B------:R-:W-:Y:S01]  /*25d0*/  BPT.TRAP 0x1 ;  /* 0x000000040000795c */ /* 0x000fe20000300000 */
.L_x_30:
[----:B------:R-:W3:Y:S01]  /*25e0*/  LDC R6, c[0x0][0x288] ;  /* 0x0000a200ff067b82 */ /* 0x000ee20000000800 */
[--C-:B------:R-:W-:Y:S01]  /*25f0*/  SHF.R.U32.HI R0, RZ, 0x2, R18.reuse ;  /* 0x00000002ff007819 */ /* 0x100fe20000011612 */
[----:B------:R-:W-:Y:S01]  /*2600*/  UIADD3 UR39, UR40, UR39, URZ ;  /* 0x0000002728277290 */ /* 0x000fe2000fffe03f */
[----:B01----:R-:W-:Y:S01]  /*2610*/  SHF.R.U32.HI R5, RZ, 0x7, R18 ;  /* 0x00000007ff057819 */ /* 0x003fe20000011612 */
[----:B------:R-:W-:Y:S01]  /*2620*/  IMAD.SHL.U32 R13, R154, 0x80, RZ ;  /* 0x000000809a0d7824 */ /* 0x000fe200078e00ff */
[----:B------:R-:W-:Y:S01]  /*2630*/  LOP3.LUT R3, R0, 0x7, RZ, 0xc0, !PT ;  /* 0x0000000700037812 */ /* 0x000fe200078ec0ff */
[----:B------:R-:W-:Y:S01]  /*2640*/  USHF.R.U32.HI UR4, URZ, 0x1, UR39 ;  /* 0x000000013f047899 */ /* 0x000fe20008011627 */
[----:B------:R-:W-:Y:S01]  /*2650*/  LOP3.LUT R4, R18, 0x60, RZ, 0xc0, !PT ;  /* 0x0000006012047812 */ /* 0x000fe200078ec0ff */
[----:B------:R-:W-:Y:S01]  /*2660*/  ULDC UR8, c[0x0][0x284] ;  /* 0x0000a10000087ab9 */ /* 0x000fe20000000800 */
[----:B------:R-:W-:Y:S01]  /*2670*/  LOP3.LUT R0, R5, 0x1, RZ, 0xc0, !PT ;  /* 0x0000000105007812 */ /* 0x000fe200078ec0ff */
[----:B------:R-:W-:Y:S01]  /*2680*/  ULOP3.LUT UR4, UR4, 0x1, URZ, 0xc0, !UPT ;  /* 0x0000000104047892 */ /* 0x000fe2000f8ec03f */
[----:B------:R-:W-:Y:S01]  /*2690*/  SHF.R.U32.HI R10, RZ, 0x1, R4 ;  /* 0x00000001ff0a7819 */ /* 0x000fe20000011604 */
[----:B------:R-:W-:Y:S01]  /*26a0*/  UISETP.GT.U32.AND UP1, UPT, UR39, 0x1, UPT ;  /* 0x000000012700788c */ /* 0x000fe2000bf24070 */
[----:B------:R-:W-:Y:S01]  /*26b0*/  SHF.R.S32.HI R21, RZ, 0x1f, R23 ;  /* 0x0000001fff157819 */ /* 0x000fe20000011417 */
[----:B------:R-:W-:Y:S01]  /*26c0*/  IMAD.SHL.U32 R4, R0, 0x40, RZ ;  /* 0x0000004000047824 */ /* 0x000fe200078e00ff */
[--C-:B------:R-:W-:Y:S01]  /*26d0*/  IADD3 R5, RZ, -R10, -R3.reuse ;  /* 0x8000000aff057210 */ /* 0x100fe20007ffe803 */
[----:B------:R-:W-:Y:S01]  /*26e0*/  UISETP.NE.U32.AND UP0, UPT, UR4, 0x1, UPT ;  /* 0x000000010400788c */ /* 0x000fe2000bf05070 */
[----:B------:R-:W-:Y:S01]  /*26f0*/  IMAD.WIDE R8, R153, 0x100, RZ ;  /* 0x0000010099087825 */ /* 0x000fe200078e02ff */
[----:B------:R-:W-:Y:S01]  /*2700*/  ULDC.64 UR6, c[0x0][0x5d0] ;  /* 0x0001740000067ab9 */ /* 0x000fe20000000a00 */
[----:B--2---:R-:W-:Y:S01]  /*2710*/  LOP3.LUT R157, R4, 0x40, R3, 0xe2, !PT ;  /* 0x00000040049d7812 */ /* 0x004fe200078ee203 */
[----:B------:R-:W-:Y:S01]  /*2720*/  UISETP.LT.U32.AND UP1, UPT, UR40, 0x2, UP1 ;  /* 0x000000022800788c */ /* 0x000fe20008f21070 */
[----:B------:R-:W-:Y:S01]  /*2730*/  LOP3.LUT R3, R18, 0x3, RZ, 0xc0, !PT ;  /* 0x0000000312037812 */ /* 0x000fe200078ec0ff */
[----:B------:R-:W-:Y:S01]  /*2740*/  UISETP.GT.U32.AND UP0, UPT, UR40, 0x1, !UP0 ;  /* 0x000000012800788c */ /* 0x000fe2000c704070 */
[----:B------:R-:W-:Y:S01]  /*2750*/  IMAD R4, R21, UR6, RZ ;  /* 0x0000000615047c24 */ /* 0x000fe2000f8e02ff */
[----:B---3--:R-:W-:Y:S01]  /*2760*/  ISETP.GE.AND P0, PT, R13, R6, PT ;  /* 0x000000060d00720c */ /* 0x008fe20003f06270 */
[----:B------:R-:W-:Y:S01]  /*2770*/  IMAD R0, R0, -0x40, R5 ;  /* 0xffffffc000007824 */ /* 0x000fe200078e0205 */
[----:B------:R-:W-:Y:S01]  /*2780*/  USEL UR5, URZ, 0x1, !UP1 ;  /* 0x000000013f057887 */ /* 0x000fe2000c800000 */
[----:B------:R-:W-:Y:S01]  /*2790*/  IMAD R12, R3, -0x2, R6 ;  /* 0xfffffffe030c7824 */ /* 0x000fe200078e0206 */
[----:B------:R-:W-:Y:S01]  /*27a0*/  USEL UR4, URZ, 0x1, !UP0 ;  /* 0x000000013f047887 */ /* 0x000fe2000c000000 */
[----:B------:R-:W-:Y:S01]  /*27b0*/  IMAD.SHL.U32 R3, R153, 0x100, RZ ;  /* 0x0000010099037824 */ /* 0x000fe200078e00ff */
[----:B------:R-:W-:Y:S01]  /*27c0*/  ULOP3.LUT UR39, UR39, 0x1, URZ, 0xc0, !UPT ;  /* 0x0000000127277892 */ /* 0x000fe2000f8ec03f */
[----:B------:R-:W-:Y:S01]  /*27d0*/  IMAD.SHL.U32 R6, R18, 0x2, RZ ;  /* 0x0000000212067824 */ /* 0x000fe200078e00ff */
[----:B------:R-:W-:Y:S01]  /*27e0*/  ULOP3.LUT UR38, UR4, UR38, UR5, 0x96, !UPT ;  /* 0x0000002604267292 */ /* 0x000fe2000f8e9605 */
[----:B------:R-:W-:Y:S01]  /*27f0*/  IMAD R11, R23, UR7, R4 ;  /* 0x00000007170b7c24 */ /* 0x000fe2000f8e0204 */
[----:B------:R-:W-:-:S02]  /*2800*/  ISETP.GE.OR P0, PT, R3, UR8, P0 ;  /* 0x0000000803007c0c */ /* 0x000fc40008706670 */
[----:B------:R-:W-:Y:S02]  /*2810*/  LOP3.LUT R6, R13, 0x6, R6, 0xf8, !PT ;  /* 0x000000060d067812 */ /* 0x000fe400078ef806 */
[----:B------:R-:W-:Y:S01]  /*2820*/  IADD3 R3, -R3, UR8, R0 ;  /* 0x0000000803037c10 */ /* 0x000fe2000fffe100 */
[----:B------:R-:W-:Y:S01]  /*2830*/  IMAD.IADD R0, R12, 0x1, -R13 ;  /* 0x000000010c007824 */ /* 0x000fe200078e0a0d */
[----:B------:R-:W-:Y:S02]  /*2840*/  SHF.R.S32.HI R7, RZ, 0x1f, R6 ;  /* 0x0000001fff077819 */ /* 0x000fe40000011406 */
[----:B------:R-:W-:Y:S02]  /*2850*/  LOP3.LUT R157, R8, R157, R10, 0xfe, !PT ;  /* 0x0000009d089d7212 */ /* 0x000fe400078efe0a */
[----:B------:R-:W-:Y:S01]  /*2860*/  MOV R153, 0xffffffff ;  /* 0xffffffff00997802 */ /* 0x000fe20000000f00 */
[----:B------:R-:W-:-:S04]  /*2870*/  IMAD.WIDE.U32 R4, R23, UR6, R6 ;  /* 0x0000000617047c25 */ /* 0x000fc8000f8e0006 */
[----:B------:R-:W-:Y:S02]  /*2880*/  IMAD.IADD R11, R5, 0x1, R11 ;  /* 0x00000001050b7824 */ /* 0x000fe400078e020b */
[----:B------:R-:W-:Y:S01]  /*2890*/  IMAD.MOV.U32 R10, RZ, RZ, R4 ;  /* 0x000000ffff0a7224 */ /* 0x000fe200078e0004 */
[----:B------:R-:W-:Y:S06]  /*28a0*/  @P0 BRA `(.L_x_32) ;  /* 0x0000008400680947 */ /* 0x000fec0003800000 */
[----:B------:R-:W0:Y:S01]  /*28b0*/  LDC.64 R4, c[0x0][0x5c8] ;  /* 0x00017200ff047b82 */ /* 0x000e220000000a00 */
[----:B-----5:R-:W-:Y:S01]  /*28c0*/  FSETP.NEU.AND P0, PT, R156, RZ, PT ;  /* 0x000000ff9c00720b */ /* 0x020fe20003f0d000 */
[----:B------:R-:W-:Y:S01]  /*28d0*/  BSSY B0, `(.L_x_32) ;  /* 0x0000857000007945 */ /* 0x000fe20003800000 */
[----:B------:R-:W-:-:S04]  /*28e0*/  ISETP.GT.AND P3, PT, R3, RZ, PT ;  /* 0x000000ff0300720c */ /* 0x000fc80003f64270 */
[----:B------:R-:W-:Y:S01]  /*28f0*/  ISETP.GT.AND P1, PT, R0, RZ, P3 ;  /* 0x000000ff0000720c */ /* 0x000fe20001f24270 */
[-C--:B0-----:R-:W-:Y:S02]  /*2900*/  IMAD R12, R9, R4.reuse, RZ ;  /* 0x00000004090c7224 */ /* 0x081fe400078e02ff */
[----:B------:R-:W-:-:S04]  /*2910*/  IMAD.WIDE.U32 R168, R157, R4, R10 ;  /* 0x000000049da87225 */ /* 0x000fc800078e000a */
[----:B------:R-:W-:-:S04]  /*2920*/  IMAD R11, R157, R5, R12 ;  /* 0x000000059d0b7224 */ /* 0x000fc800078e020c */
[----:B------:R-:W-:Y:S01]  /*2930*/  IMAD.IADD R167, R169, 0x1, R11 ;  /* 0x00000001a9a77824 */ /* 0x000fe200078e020b */
[----:B------:R-:W-:Y:S06]  /*2940*/  @!P0 BRA `(.L_x_33) ;  /* 0x0000006000088947 */ /* 0x000fec0003800000 */
[----:B------:R-:W0:Y:S01]  /*2950*/  LDC.64 R12, c[0x0][0x5b8] ;  /* 0x00016e00ff0c7b82 */ /* 0x000e220000000a00 */
[----:B------:R-:W-:-:S07]  /*2960*/  ULDC.64 UR4, c[0x0][0x5c0] ;  /* 0x0001700000047ab9 */ /* 0x000fce0000000a00 */
[----:B------:R-:W1:Y:S08]  /*2970*/  LDC.64 R14, c[0x0][0x5b0] ;  /* 0x00016c00ff0e7b82 */ /* 0x000e700000000a00 */
[----:B------:R-:W2:Y:S01]  /*2980*/  LDC.64 R10, c[0x0][0x5a8] ;  /* 0x00016a00ff0a7b82 */ /* 0x000ea20000000a00 */
[----:B0-----:R-:W-:-:S04]  /*2990*/  IMAD R20, R21, R12, RZ ;  /* 0x0000000c15147224 */ /* 0x001fc800078e02ff */
[C---:B------:R-:W-:Y:S02]  /*29a0*/  IMAD R13, R23.reuse, R13, R20 ;  /* 0x0000000d170d7224 */ /* 0x040fe400078e0214 */
[----:B------:R-:W-:-:S04]  /*29b0*/  IMAD.WIDE.U32 R20, R23, R12, R6 ;  /* 0x0000000c17147225 */ /* 0x000fc800078e0006 */
[-C--:B-1----:R-:W-:Y:S02]  /*29c0*/  IMAD R154, R9, R14.reuse, RZ ;  /* 0x0000000e099a7224 */ /* 0x082fe400078e02ff */
[----:B------:R-:W-:Y:S02]  /*29d0*/  IMAD.IADD R159, R21, 0x1, R13 ;  /* 0x00000001159f7824 */ /* 0x000fe400078e020d */
[----:B------:R-:W-:Y:S02]  /*29e0*/  IMAD.MOV.U32 R158, RZ, RZ, R20 ;  /* 0x000000ffff9e7224 */ /* 0x000fe400078e0014 */
[C---:B------:R-:W-:Y:S02]  /*29f0*/  IMAD R169, R157.reuse, R15, R154 ;  /* 0x0000000f9da97224 */ /* 0x040fe400078e029a */
[----:B------:R-:W-:-:S04]  /*2a00*/  IMAD.WIDE.U32 R160, R157, R14, R158 ;  /* 0x0000000e9da07225 */ /* 0x000fc800078e009e */
[----:B------:R-:W-:Y:S01]  /*2a10*/  IMAD.IADD R154, R161, 0x1, R169 ;  /* 0x00000001a19a7824 */ /* 0x000fe200078e02a9 */
[----:B--2---:R-:W-:-:S04]  /*2a20*/  LEA R162, P0, R160, R10, 0x1 ;  /* 0x0000000aa0a27211 */ /* 0x004fc800078008ff */
[----:B------:R-:W-:-:S05]  /*2a30*/  LEA.HI.X R163, R160, R11, R154, 0x1, P0 ;  /* 0x0000000ba0a37211 */ /* 0x000fca00000f0c9a */
[----:B------:R-:W2:Y:S01]  /*2a40*/  @P1 LDG.E.LTC128B.U16 R154, desc[UR36][R162.64] ;  /* 0x00000024a29a1981 */ /* 0x000ea2000c1e1520 */
[----:B------:R-:W-:Y:S01]  /*2a50*/  IMAD.WIDE.U32 R164, R157, R14, R6 ;  /* 0x0000000e9da47225 */ /* 0x000fe200078e0006 */
[----:B------:R-:W-:Y:S01]  /*2a60*/  ISETP.GT.AND P2, PT, R0, 0x1, P3 ;  /* 0x000000010000780c */ /* 0x000fe20001f44270 */
[----:B------:R-:W-:Y:S01]  /*2a70*/  BSSY B1, `(.L_x_34) ;  /* 0x0000012000017945 */ /* 0x000fe20003800000 */
[----:B------:R-:W-:Y:S01]  /*2a80*/  LEA R160, P0, R168, UR4, 0x1 ;  /* 0x00000004a8a07c11 */ /* 0x000fe2000f8008ff */
[----:B------:R-:W-:Y:S02]  /*2a90*/  IMAD.IADD R165, R169, 0x1, R165 ;  /* 0x00000001a9a57824 */ /* 0x000fe400078e02a5 */
[----:B------:R-:W-:-:S04]  /*2aa0*/  IMAD.WIDE.U32 R164, R23, R12, R164 ;  /* 0x0000000c17a47225 */ /* 0x000fc800078e00a4 */
[----:B--2---:R-:W-:-:S05]  /*2ab0*/  HADD2.F32 R161, -RZ, R154.H0_H0 ;  /* 0x2000009affa17230 */ /* 0x004fca0000004100 */
[----:B------:R-:W-:-:S04]  /*2ac0*/  FMUL R161, R161, R156 ;  /* 0x0000009ca1a17220 */ /* 0x000fc80000400000 */
[----:B------:R-:W-:Y:S01]  /*2ad0*/  FFMA R161, R88, R155, R161 ;  /* 0x0000009b58a17223 */ /* 0x000fe200000000a1 */
[----:B------:R-:W-:-:S04]  /*2ae0*/  IMAD.IADD R88, R13, 0x1, R165 ;  /* 0x000000010d587824 */ /* 0x000fc800078e02a5 */
[----:B------:R-:W-:Y:S02]  /*2af0*/  F2FP.F16.F32.PACK_AB R163, RZ, R161 ;  /* 0x000000a1ffa3723e */ /* 0x000fe400000000ff */
[----:B------:R-:W-:Y:S02]  /*2b00*/  LEA.HI.X R161, R168, UR5, R167, 0x1, P0 ;  /* 0x00000005a8a17c11 */ /* 0x000fe400080f0ca7 */
[----:B------:R-:W-:Y:S02]  /*2b10*/  PRMT R165, R163, 0x7610, R165 ;  /* 0x00007610a3a57816 */ /* 0x000fe400000000a5 */
[----:B------:R-:W-:-:S03]  /*2b20*/  LEA R162, P0, R164, R10, 0x1 ;  /* 0x0000000aa4a27211 */ /* 0x000fc600078008ff */
[----:B------:R0:W-:Y:S01]  /*2b30*/  @P1 STG.E.U16 desc[UR36][R160.64], R165 ;  /* 0x000000a5a0001986 */ /* 0x0001e2000c101524 */
[----:B------:R-:W-:Y:S01]  /*2b40*/  LEA.HI.X R163, R164, R11, R88, 0x1, P0 ;  /* 0x0000000ba4a37211 */ /* 0x000fe200000f0c58 */
[C---:B------:R-:W-:Y:S01]  /*2b50*/  IMAD.SHL.U32 R164, R14.reuse, 0x8, RZ ;  /* 0x000000080ea47824 */ /* 0x040fe200078e00ff */
[----:B0-----:R-:W-:Y:S01]  /*2b60*/  SHF.L.U64.HI R165, R14, 0x3, R15 ;  /* 0x000000030ea57819 */ /* 0x001fe2000001020f */
[----:B------:R-:W-:Y:S06]  /*2b70*/  @!P2 BRA `(.L_x_35) ;  /* 0x000000000004a947 */ /* 0x000fec0003800000 */
[----:B------:R0:W5:Y:S02]  /*2b80*/  LDG.E.LTC128B.U16 R154, desc[UR36][R162.64+0x2] ;  /* 0x00000224a29a7981 */ /* 0x000164000c1e1520 */
.L_x_35:
[----:B------:R-:W-:Y:S05]  /*2b90*/  BSYNC B1 ;  /* 0x0000000000017941 */ /* 0x000fea0003800000 */
.L_x_34:
[----:B-----5:R-:W-:Y:S01]  /*2ba0*/  HADD2.F32 R167, -RZ, R154.H0_H0 ;  /* 0x2000009affa77230 */ /* 0x020fe20000004100 */
[----:B------:R-:W-:Y:S01]  /*2bb0*/  ISETP.GT.AND P0, PT, R3, 0x8, PT ;  /* 0x000000080300780c */ /* 0x000fe20003f04270 */
[----:B------:R-:W-:-:S04]  /*2bc0*/  IMAD.WIDE.U32 R172, R157, R14, R164 ;  /* 0x0000000e9dac7225 */ /* 0x000fc800078e00a4 */
[----:B------:R-:W-:Y:S01]  /*2bd0*/  FMUL R88, R167, R156 ;  /* 0x0000009ca7587220 */ /* 0x000fe20000400000 */
[----:B------:R-:W-:Y:S02]  /*2be0*/  ISETP.GT.AND P1, PT, R0, RZ, P0 ;  /* 0x000000ff0000720c */ /* 0x000fe40000724270 */
[----:B------:R-:W-:Y:S01]  /*2bf0*/  IADD3 R171, R169, R173, RZ ;  /* 0x000000ada9ab7210 */ /* 0x000fe20007ffe0ff */
[----:B------:R-:W-:Y:S01]  /*2c00*/  FFMA R89, R89, R155, R88 ;  /* 0x0000009b59597223 */ /* 0x000fe20000000058 */
[----:B------:R-:W-:-:S04]  /*2c10*/  IADD3 R167, P4, R20, R172, RZ ;  /* 0x000000ac14a77210 */ /* 0x000fc80007f9e0ff */
[----:B------:R-:W-:Y:S01]  /*2c20*/  F2FP.F16.F32.PACK_AB R169, RZ, R89 ;  /* 0x00000059ffa9723e */ /* 0x000fe200000000ff */
[----:B------:R-:W-:Y:S01]  /*2c30*/  IMAD.X R168, R171, 0x1, R159, P4 ;  /* 0x00000001aba87824 */ /* 0x000fe200020e069f */
[----:B------:R-:W-:-:S04]  /*2c40*/  LEA R88, P4, R167, R10, 0x1 ;  /* 0x0000000aa7587211 */ /* 0x000fc800078808ff */
[--C-:B------:R-:W-:Y:S02]  /*2c50*/  LEA.HI.X R89, R167, R11, R168.reuse, 0x1, P4 ;  /* 0x0000000ba7597211 */ /* 0x100fe400020f0ca8 */
[----:B------:R-:W-:-:S05]  /*2c60*/  PRMT R168, R169, 0x7610, R168 ;  /* 0x00007610a9a87816 */ /* 0x000fca00000000a8 */
[----:B------:R1:W-:Y:S04]  /*2c70*/  @P2 STG.E.U16 desc[UR36][R160.64+0x2], R168 ;  /* 0x000002a8a0002986 */ /* 0x0003e8000c101524 */
[----:B------:R2:W3:Y:S01]  /*2c80*/  @P1 LDG.E.LTC128B.U16 R154, desc[UR36][R88.64] ;  /* 0x00000024589a1981 */ /* 0x0004e2000c1e1520 */
[----:B------:R-:W-:Y:S01]  /*2c90*/  IMAD.SHL.U32 R167, R4, 0x10, RZ ;  /* 0x0000001004a77824 */ /* 0x000fe200078e00ff */
[----:B------:R-:W-:Y:S01]  /*2ca0*/  IADD3 R172, P2, R6, R172, RZ ;  /* 0x000000ac06ac7210 */ /* 0x000fe20007f5e0ff */
[----:B------:R-:W-:Y:S03]  /*2cb0*/  BSSY B1, `(.L_x_36) ;  /* 0x0000011000017945 */ /* 0x000fe60003800000 */
[----:B------:R-:W-:Y:S01]  /*2cc0*/  IADD3 R170, P4, R167, R160, RZ ;  /* 0x000000a0a7aa7210 */ /* 0x000fe20007f9e0ff */
[----:B------:R-:W-:Y:S01]  /*2cd0*/  IMAD.X R173, R7, 0x1, R171, P2 ;  /* 0x0000000107ad7824 */ /* 0x000fe200010e06ab */
[----:B------:R-:W-:Y:S01]  /*2ce0*/  ISETP.GT.AND P2, PT, R0, 0x1, P0 ;  /* 0x000000010000780c */ /* 0x000fe20000744270 */
[----:B------:R-:W-:-:S04]  /*2cf0*/  IMAD.WIDE.U32 R172, R23, R12, R172 ;  /* 0x0000000c17ac7225 */ /* 0x000fc800078e00ac */
[----:B-1----:R-:W-:Y:S01]  /*2d00*/  IMAD.IADD R168, R13, 0x1, R173 ;  /* 0x000000010da87824 */ /* 0x002fe200078e02ad */
[----:B--2---:R-:W-:-:S04]  /*2d10*/  LEA R88, P5, R172, R10, 0x1 ;  /* 0x0000000aac587211 */ /* 0x004fc800078a08ff */
[----:B------:R-:W-:Y:S01]  /*2d20*/  LEA.HI.X R89, R172, R11, R168, 0x1, P5 ;  /* 0x0000000bac597211 */ /* 0x000fe200028f0ca8 */
[----:B---3--:R-:W-:-:S05]  /*2d30*/  HADD2.F32 R169, -RZ, R154.H0_H0 ;  /* 0x2000009affa97230 */ /* 0x008fca0000004100 */
[----:B------:R-:W-:-:S04]  /*2d40*/  FMUL R169, R169, R156 ;  /* 0x0000009ca9a97220 */ /* 0x000fc80000400000 */
[----:B------:R-:W-:Y:S01]  /*2d50*/  FFMA R90, R90, R155, R169 ;  /* 0x0000009b5a5a7223 */ /* 0x000fe200000000a9 */
[----:B------:R-:W-:-:S04]  /*2d60*/  SHF.L.U64.HI R169, R4, 0x4, R5 ;  /* 0x0000000404a97819 */ /* 0x000fc80000010205 */
[----:B------:R-:W-:Y:S01]  /*2d70*/  F2FP.F16.F32.PACK_AB R90, RZ, R90 ;  /* 0x0000005aff5a723e */ /* 0x000fe200000000ff */
[----:B------:R-:W-:-:S05]  /*2d80*/  IMAD.X R171, R169, 0x1, R161, P4 ;  /* 0x00000001a9ab7824 */ /* 0x000fca00020e06a1 */
[----:B------:R1:W-:Y:S01]  /*2d90*/  @P1 STG.E.U16 desc[UR36][R170.64], R90 ;  /* 0x0000005aaa001986 */ /* 0x0003e2000c101524 */
[----:B------:R-:W-:Y:S05]  /*2da0*/  @!P2 BRA `(.L_x_37) ;  /* 0x000000000004a947 */ /* 0x000fea0003800000 */
[----:B------:R2:W5:Y:S02]  /*2db0*/  LDG.E.LTC128B.U16 R154, desc[UR36][R88.64+0x2] ;  /* 0x00000224589a7981 */ /* 0x000564000c1e1520 */
.L_x_37:
[----:B------:R-:W-:Y:S05]  /*2dc0*/  BSYNC B1 ;  /* 0x0000000000017941 */ /* 0x000fea0003800000 */
.L_x_36:
[----:B-----5:R-:W-:Y:S01]  /*2dd0*/  HADD2.F32 R173, -RZ, R154.H0_H0 ;  /* 0x2000009affad7230 */ /* 0x020fe20000004100 */
[----:B------:R-:W-:Y:S01]  /*2de0*/  ISETP.GT.AND P1, PT, R0, 0x8, P3 ;  /* 0x000000080000780c */ /* 0x000fe20001f24270 */
[----:B------:R-:W-:Y:S03]  /*2df0*/  BSSY B1, `(.L_x_38) ;  /* 0x000000a000017945 */ /* 0x000fe60003800000 */
[----:B-1----:R-:W-:-:S04]  /*2e00*/  FMUL R90, R173, R156 ;  /* 0x0000009cad5a7220 */ /* 0x002fc80000400000 */
[----:B------:R-:W-:Y:S01]  /*2e10*/  FFMA R90, R91, R155, R90 ;  /* 0x0000009b5b5a7223 */ /* 0x000fe2000000005a */
[----:B------:R-:W-:-:S04]  /*2e20*/  @P2 IMAD.MOV.U32 R91, RZ, RZ, R171 ;  /* 0x000000ffff5b2224 */ /* 0x000fc800078e00ab */
[----:B------:R-:W-:-:S04]  /*2e30*/  F2FP.F16.F32.PACK_AB R90, RZ, R90 ;  /* 0x0000005aff5a723e */ /* 0x000fc800000000ff */
[----:B------:R-:W-:Y:S01]  /*2e40*/  PRMT R168, R90, 0x7610, R168 ;  /* 0x000076105aa87816 */ /* 0x000fe200000000a8 */
[----:B------:R-:W-:-:S05]  /*2e50*/  @P2 IMAD.MOV.U32 R90, RZ, RZ, R170 ;  /* 0x000000ffff5a2224 */ /* 0x000fca00078e00aa */
[----:B------:R1:W-:Y:S01]  /*2e60*/  @P2 STG.E.U16 desc[UR36][R90.64+0x2], R168 ;  /* 0x000002a85a002986 */ /* 0x0003e2000c101524 */
[----:B------:R-:W-:Y:S05]  /*2e70*/  @!P1 BRA `(.L_x_39) ;  /* 0x0000000000049947 */ /* 0x000fea0003800000 */
[----:B------:R3:W5:Y:S02]  /*2e80*/  LDG.E.LTC128B.U16 R154, desc[UR36][R162.64+0x10] ;  /* 0x00001024a29a7981 */ /* 0x000764000c1e1520 */
.L_x_39:
[----:B------:R-:W-:Y:S05]  /*2e90*/  BSYNC B1 ;  /* 0x0000000000017941 */ /* 0x000fea0003800000 */
.L_x_38:
[----:B-1---5:R-:W-:Y:S01]  /*2ea0*/  HADD2.F32 R91, -RZ, R154.H0_H0 ;  /* 0x2000009aff5b7230 */ /* 0x022fe20000004100 */
[----:B------:R-:W-:Y:S01]  /*2eb0*/  ISETP.GT.AND P2, PT, R0, 0x9, P3 ;  /* 0x000000090000780c */ /* 0x000fe20001f44270 */
[----:B------:R-:W-:Y:S01]  /*2ec0*/  @P1 IMAD.MOV.U32 R90, RZ, RZ, R160 ;  /* 0x000000ffff5a1224 */ /* 0x000fe200078e00a0 */
[----:B------:R-:W-:Y:S02]  /*2ed0*/  BSSY B1, `(.L_x_40) ;  /* 0x0000009000017945 */ /* 0x000fe40003800000 */
[----:B------:R-:W-:-:S04]  /*2ee0*/  FMUL R91, R91, R156 ;  /* 0x0000009c5b5b7220 */ /* 0x000fc80000400000 */
[----:B------:R-:W-:-:S05]  /*2ef0*/  FFMA R91, R92, R155, R91 ;  /* 0x0000009b5c5b7223 */ /* 0x000fca000000005b */
[----:B------:R-:W-:-:S04]  /*2f00*/  F2FP.F16.F32.PACK_AB R91, RZ, R91 ;  /* 0x0000005bff5b723e */ /* 0x000fc800000000ff */
[----:B------:R-:W-:Y:S02]  /*2f10*/  PRMT R92, R91, 0x7610, R92 ;  /* 0x000076105b5c7816 */ /* 0x000fe4000000005c */
[----:B------:R-:W-:-:S05]  /*2f20*/  @P1 MOV R91, R161 ;  /* 0x000000a1005b1202 */ /* 0x000fca0000000f00 */
[----:B------:R1:W-:Y:S01]  /*2f30*/  @P1 STG.E.U16 desc[UR36][R90.64+0x10], R92 ;  /* 0x0000105c5a001986 */ /* 0x0003e2000c101524 */
[----:B------:R-:W-:Y:S05]  /*2f40*/  @!P2 BRA `(.L_x_41) ;  /* 0x000000000004a947 */ /* 0x000fea0003800000 */
[----:B------:R4:W5:Y:S02]  /*2f50*/  LDG.E.LTC128B.U16 R154, desc[UR36][R162.64+0x12] ;  /* 0x00001224a29a7981 */ /* 0x000964000c1e1520 */
.L_x_41:
[----:B------:R-:W-:Y:S05]  /*2f60*/  BSYNC B1 ;  /* 0x0000000000017941 */ /* 0x000fea0003800000 */
.L_x_40:
[----:B-1---5:R-:W-:Y:S01]  /*2f70*/  HADD2.F32 R91, -RZ, R154.H0_H0 ;  /* 0x2000009aff5b7230 */ /* 0x022fe20000004100 */
[----:B------:R-:W-:Y:S01]  /*2f80*/  ISETP.GT.AND P1, PT, R0, 0x8, P0 ;  /* 0x000000080000780c */ /* 0x000fe20000724270 */
[----:B------:R-:W-:Y:S03]  /*2f90*/  BSSY B1, `(.L_x_42) ;  /* 0x000000a000017945 */ /* 0x000fe60003800000 */
[----:B------:R-:W-:Y:S01]  /*2fa0*/  FMUL R90, R91, R156 ;  /* 0x0000009c5b5a7220 */ /* 0x000fe20000400000 */
[----:B------:R-:W-:-:S03]  /*2fb0*/  @P2 IMAD.MOV.U32 R91, RZ, RZ, R161 ;  /* 0x000000ffff5b2224 */ /* 0x000fc600078e00a1 */
[----:B------:R-:W-:-:S05]  /*2fc0*/  FFMA R90, R93, R155, R90 ;  /* 0x0000009b5d5a7223 */ /* 0x000fca000000005a */
[----:B------:R-:W-:-:S04]  /*2fd0*/  F2FP.F16.F32.PACK_AB R90, RZ, R90 ;  /* 0x0000005aff5a723e */ /* 0x000fc800000000ff */
[----:B------:R-:W-:Y:S01]  /*2fe0*/  PRMT R92, R90, 0x7610, R92 ;  /* 0x000076105a5c7816 */ /* 0x000fe2000000005c */
[----:B------:R-:W-:-:S05]  /*2ff0*/  @P2 IMAD.MOV.U32 R90, RZ, RZ, R160 ;  /* 0x000000ffff5a2224 */ /* 0x000fca00078e00a0 */
[----:B------:R1:W-:Y:S01]  /*3000*/  @P2 STG.E.U16 desc[UR36][R90.64+0x12], R92 ;  /* 0x0000125c5a002986 */ /* 0x0003e2000c101524 */
[----:B------:R-:W-:Y:S05]  /*3010*/  @!P1 BRA `(.L_x_43) ;  /* 0x0000000000049947 */ /* 0x000fea0003800000 */
[----:B------:R0:W5:Y:S02]  /*3020*/  LDG.E.LTC128B.U16 R154, desc[UR36][R88.64+0x10] ;  /* 0x00001024589a7981 */ /* 0x000164000c1e1520 */
.L_x_43:
[----:B------:R-:W-:Y:S05]  /*3030*/  BSYNC B1 ;  /* 0x0000000000017941 */ /* 0x000fea0003800000 */
.L_x_42:
[----:B-1---5:R-:W-:Y:S01]  /*3040*/  HADD2.F32 R91, -RZ, R154.H0_H0 ;  /* 0x2000009aff5b7230 */ /* 0x022fe20000004100 */
[----:B------:R-:W-:Y:S01]  /*3050*/  ISETP.GT.AND P2, PT, R0, 0x9, P0 ;  /* 0x000000090000780c */ /* 0x000fe20000744270 */
[----:B------:R-:W-:Y:S01]  /*3060*/  @P1 IMAD.MOV.U32 R90, RZ, RZ, R170 ;  /* 0x000000ffff5a1224 */ /* 0x000fe200078e00aa */
[----:B------:R-:W-:Y:S02]  /*3070*/  BSSY B1, `(.L_x_44) ;  /* 0x0000009000017945 */ /* 0x000fe40003800000 */
[----:B------:R-:W-:-:S04]  /*3080*/  FMUL R91, R91, R156 ;  /* 0x0000009c5b5b7220 */ /* 0x000fc80000400000 */
[----:B------:R-:W-:-:S05]  /*3090*/  FFMA R91, R94, R155, R91 ;  /* 0x0000009b5e5b7223 */ /* 0x000fca000000005b */
[----:B------:R-:W-:-:S04]  /*30a0*/  F2FP.F16.F32.PACK_AB R91, RZ, R91 ;  /* 0x0000005bff5b723e */ /* 0x000fc800000000ff */
[----:B------:R-:W-:Y:S01]  /*30b0*/  PRMT R92, R91, 0x7610, R92 ;  /* 0x000076105b5c7816 */ /* 0x000fe2000000005c */
[----:B------:R-:W-:-:S05]  /*30c0*/  @P1 IMAD.MOV.U32 R91, RZ, RZ, R171 ;  /* 0x000000ffff5b1224 */ /* 0x000fca00078e00ab */
[----:B------:R1:W-:Y:S01]  /*30d0*/  @P1 STG.E.U16 desc[UR36][R90.64+0x10], R92 ;  /* 0x0000105c5a001986 */ /* 0x0003e2000c101524 */
[----:B------:R-:W-:Y:S05]  /*30e0*/  @!P2 BRA `(.L_x_45) ;  /* 0x000000000004a947 */ /* 0x000fea0003800000 */
[----:B------:R0:W5:Y:S02]  /*30f0*/  LDG.E.LTC128B.U16 R154, desc[UR36][R88.64+0x12] ;  /* 0x00001224589a7981 */ /* 0x000164000c1e1520 */
.L_x_45:
[----:B------:R-:W-:Y:S05]  /*3100*/  BSYNC B1 ;  /* 0x0000000000017941 */ /* 0x000fea0003800000 */
.L_x_44:
        /* <DEDUP_REMOVED lines=12> */
.L_x_47:
[----:B------:R-:W-:Y:S05]  /*31d0*/  BSYNC B1 ;  /* 0x0000000000017941 */ /* 0x000fea0003800000 */
.L_x_46:
        /* <DEDUP_REMOVED lines=12> */
.L_x_49:
[----:B------:R-:W-:Y:S05]  /*32a0*/  BSYNC B1 ;  /* 0x0000000000017941 */ /* 0x000fea0003800000 */
.L_x_48:
[----:B-1---5:R-:W-:Y:S01]  /*32b0*/  HADD2.F32 R91, -RZ, R154.H0_H0 ;  /* 0x2000009aff5b7230 */ /* 0x022fe20000004100 */
[----:B------:R-:W-:Y:S01]  /*32c0*/  ISETP.GT.AND P1, PT, R0, 0x10, P0 ;  /* 0x000000100000780c */ /* 0x000fe20000724270 */
[----:B------:R-:W-:Y:S03]  /*32d0*/  BSSY B1, `(.L_x_50) ;  /* 0x000000a000017945 */ /* 0x000fe60003800000 */
[----:B------:R-:W-:Y:S01]  /*32e0*/  FMUL R90, R91, R156 ;  /* 0x0000009c5b5a7220 */ /* 0x000fe20000400000 */
[----:B------:R-:W-:-:S03]  /*32f0*/  @P2 IMAD.MOV.U32 R91, RZ, RZ, R161 ;  /* 0x000000ffff5b2224 */ /* 0x000fc600078e00a1 */
[----:B------:R-:W-:-:S05]  /*3300*/  FFMA R90, R97, R155, R90 ;  /* 0x0000009b615a7223 */ /* 0x000fca000000005a */
[----:B------:R-:W-:-:S04]  /*3310*/  F2FP.F16.F32.PACK_AB R90, RZ, R90 ;  /* 0x0000005aff5a723e */ /* 0x000fc800000000ff */
[----:B------:R-:W-:Y:S02]  /*3320*/  PRMT R92, R90, 0x7610, R92 ;  /* 0x000076105a5c7816 */ /* 0x000fe4000000005c */
[----:B------:R-:W-:-:S05]  /*3330*/  @P2 MOV R90, R160 ;  /* 0x000000a0005a2202 */ /* 0x000fca0000000f00 */
[----:B------:R1:W-:Y:S01]  /*3340*/  @P2 STG.E.U16 desc[UR36][R90.64+0x22], R92 ;  /* 0x0000225c5a002986 */ /* 0x0003e2000c101524 */
[----:B------:R-:W-:Y:S05]  /*3350*/  @!P1 BRA `(.L_x_51) ;  /* 0x0000000000049947 */ /* 0x000fea0003800000 */
[----:B------:R0:W5:Y:S02]  /*3360*/  LDG.E.LTC128B.U16 R154, desc[UR36][R88.64+0x20] ;  /* 0x00002024589a7981 */ /* 0x000164000c1e1520 */
.L_x_51:
[----:B------:R-:W-:Y:S05]  /*3370*/  BSYNC B1 ;  /* 0x0000000000017941 */ /* 0x000fea0003800000 */
.L_x_50:
        /* <DEDUP_REMOVED lines=12> */
.L_x_53:
[----:B------:R-:W-:Y:S05]  /*3440*/  BSYNC B1 ;  /* 0x0000000000017941 */ /* 0x000fea0003800000 */
.L_x_52:
        /* <DEDUP_REMOVED lines=12> */
.L_x_55:
[----:B------:R-:W-:Y:S05]  /*3510*/  BSYNC B1 ;  /* 0x0000000000017941 */ /* 0x000fea0003800000 */
.L_x_54:
        /* <DEDUP_REMOVED lines=12> */
.L_x_57:
[----:B------:R-:W-:Y:S05]  /*35e0*/  BSYNC B1 ;  /* 0x0000000000017941 */ /* 0x000fea0003800000 */
.L_x_56:
        /* <DEDUP_REMOVED lines=12> */
.L_x_59:
[----:B------:R-:W-:Y:S05]  /*36b0*/  BSYNC B1 ;  /* 0x0000000000017941 */ /* 0x000fea0003800000 */
.L_x_58:
        /* <DEDUP_REMOVED lines=12> */
.L_x_61:
[----:B------:R-:W-:Y:S05]  /*3780*/  BSYNC B1 ;  /* 0x0000000000017941 */ /* 0x000fea0003800000 */
.L_x_60:
        /* <DEDUP_REMOVED lines=12> */
.L_x_63:
[----:B------:R-:W-:Y:S05]  /*3850*/  BSYNC B1 ;  /* 0x0000000000017941 */ /* 0x000fea0003800000 */
.L_x_62:
        /* <DEDUP_REMOVED lines=12> */
.L_x_65:
[----:B------:R-:W-:Y:S05]  /*3920*/  BSYNC B1 ;  /* 0x0000000000017941 */ /* 0x000fea0003800000 */
.L_x_64:
        /* <DEDUP_REMOVED lines=12> */
.L_x_67:
[----:B------:R-:W-:Y:S05]  /*39f0*/  BSYNC B1 ;  /* 0x0000000000017941 */ /* 0x000fea0003800000 */
.L_x_66:
        /* <DEDUP_REMOVED lines=12> */
.L_x_69:
[----:B------:R-:W-:Y:S05]  /*3ac0*/  BSYNC B1 ;  /* 0x0000000000017941 */ /* 0x000fea0003800000 */
.L_x_68:
        /* <DEDUP_REMOVED lines=12> */
.L_x_71:
[----:B------:R-:W-:Y:S05]  /*3b90*/  BSYNC B1 ;  /* 0x0000000000017941 */ /* 0x000fea0003800000 */
.L_x_70:
        /* <DEDUP_REMOVED lines=12> */
.L_x_73:
[----:B------:R-:W-:Y:S05]  /*3c60*/  BSYNC B1 ;  /* 0x0000000000017941 */ /* 0x000fea0003800000 */
.L_x_72:
        /* <DEDUP_REMOVED lines=12> */
.L_x_75:
[----:B------:R-:W-:Y:S05]  /*3d30*/  BSYNC B1 ;  /* 0x0000000000017941 */ /* 0x000fea0003800000 */
.L_x_74:
        /* <DEDUP_REMOVED lines=12> */
.L_x_77:
[----:B------:R-:W-:Y:S05]  /*3e00*/  BSYNC B1 ;  /* 0x0000000000017941 */ /* 0x000fea0003800000 */
.L_x_76:
        /* <DEDUP_REMOVED lines=12> */
.L_x_79:
[----:B------:R-:W-:Y:S05]  /*3ed0*/  BSYNC B1 ;  /* 0x0000000000017941 */ /* 0x000fea0003800000 */
.L_x_78:
        /* <DEDUP_REMOVED lines=12> */
.L_x_81:
[----:B------:R-:W-:Y:S05]  /*3fa0*/  BSYNC B1 ;  /* 0x0000000000017941 */ /* 0x000fea0003800000 */
.L_x_80:
        /* <DEDUP_REMOVED lines=12> */
.L_x_83:
[----:B------:R-:W-:Y:S05]  /*4070*/  BSYNC B1 ;  /* 0x0000000000017941 */ /* 0x000fea0003800000 */
.L_x_82:
        /* <DEDUP_REMOVED lines=12> */
.L_x_85:
[----:B------:R-:W-:Y:S05]  /*4140*/  BSYNC B1 ;  /* 0x0000000000017941 */ /* 0x000fea0003800000 */
.L_x_84:
        /* <DEDUP_REMOVED lines=12> */
.L_x_87:
[----:B------:R-:W-:Y:S05]  /*4210*/  BSYNC B1 ;  /* 0x0000000000017941 */ /* 0x000fea0003800000 */
.L_x_86:
        /* <DEDUP_REMOVED lines=12> */
.L_x_89:
[----:B------:R-:W-:Y:S05]  /*42e0*/  BSYNC B1 ;  /* 0x0000000000017941 */ /* 0x000fea0003800000 */
.L_x_88:
        /* <DEDUP_REMOVED lines=12> */
.L_x_91:
[----:B------:R-:W-:Y:S05]  /*43b0*/  BSYNC B1 ;  /* 0x0000000000017941 */ /* 0x000fea0003800000 */
.L_x_90:
        /* <DEDUP_REMOVED lines=12> */
.L_x_93:
[----:B------:R-:W-:Y:S05]  /*4480*/  BSYNC B1 ;  /* 0x0000000000017941 */ /* 0x000fea0003800000 */
.L_x_92:
        /* <DEDUP_REMOVED lines=12> */
.L_x_95:
[----:B------:R-:W-:Y:S05]  /*4550*/  BSYNC B1 ;  /* 0x0000000000017941 */ /* 0x000fea0003800000 */
.L_x_94:
        /* <DEDUP_REMOVED lines=12> */
.L_x_97:
[----:B------:R-:W-:Y:S05]  /*4620*/  BSYNC B1 ;  /* 0x0000000000017941 */ /* 0x000fea0003800000 */
.L_x_96:
        /* <DEDUP_REMOVED lines=12> */
.L_x_99:
[----:B------:R-:W-:Y:S05]  /*46f0*/  BSYNC B1 ;  /* 0x0000000000017941 */ /* 0x000fea0003800000 */
.L_x_98:
        /* <DEDUP_REMOVED lines=12> */
.L_x_101:
[----:B------:R-:W-:Y:S05]  /*47c0*/  BSYNC B1 ;  /* 0x0000000000017941 */ /* 0x000fea0003800000 */
.L_x_100:
        /* <DEDUP_REMOVED lines=12> */
.L_x_103:
[----:B------:R-:W-:Y:S05]  /*4890*/  BSYNC B1 ;  /* 0x0000000000017941 */ /* 0x000fea0003800000 */
.L_x_102:
        /* <DEDUP_REMOVED lines=12> */
.L_x_105:
[----:B------:R-:W-:Y:S05]  /*4960*/  BSYNC B1 ;  /* 0x0000000000017941 */ /* 0x000fea0003800000 */
.L_x_104:
        /* <DEDUP_REMOVED lines=12> */
.L_x_107:
[----:B------:R-:W-:Y:S05]  /*4a30*/  BSYNC B1 ;  /* 0x0000000000017941 */ /* 0x000fea0003800000 */
.L_x_106:
        /* <DEDUP_REMOVED lines=12> */
.L_x_109:
[----:B------:R-:W-:Y:S05]  /*4b00*/  BSYNC B1 ;  /* 0x0000000000017941 */ /* 0x000fea0003800000 */
.L_x_108:
        /* <DEDUP_REMOVED lines=12> */
.L_x_111:
[----:B------:R-:W-:Y:S05]  /*4bd0*/  BSYNC B1 ;  /* 0x0000000000017941 */ /* 0x000fea0003800000 */
.L_x_110:
        /* <DEDUP_REMOVED lines=12> */
.L_x_113:
[----:B------:R-:W-:Y:S05]  /*4ca0*/  BSYNC B1 ;  /* 0x0000000000017941 */ /* 0x000fea0003800000 */
.L_x_112:
        /* <DEDUP_REMOVED lines=12> */
.L_x_115:
[----:B------:R-:W-:Y:S05]  /*4d70*/  BSYNC B1 ;  /* 0x0000000000017941 */ /* 0x000fea0003800000 */
.L_x_114:
        /* <DEDUP_REMOVED lines=12> */
.L_x_117:
[----:B------:R-:W-:Y:S05]  /*4e40*/  BSYNC B1 ;  /* 0x0000000000017941 */ /* 0x000fea0003800000 */
.L_x_116:
        /* <DEDUP_REMOVED lines=12> */
.L_x_119:
[----:B------:R-:W-:Y:S05]  /*4f10*/  BSYNC B1 ;  /* 0x0000000000017941 */ /* 0x000fea0003800000 */
.L_x_118:
        /* <DEDUP_REMOVED lines=12> */
.L_x_121:
[----:B------:R-:W-:Y:S05]  /*4fe0*/  BSYNC B1 ;  /* 0x0000000000017941 */ /* 0x000fea0003800000 */
.L_x_120:
        /* <DEDUP_REMOVED lines=12> */
.L_x_123:
[----:B------:R-:W-:Y:S05]  /*50b0*/  BSYNC B1 ;  /* 0x0000000000017941 */ /* 0x000fea0003800000 */
.L_x_122:
        /* <DEDUP_REMOVED lines=12> */
.L_x_125:
[----:B------:R-:W-:Y:S05]  /*5180*/  BSYNC B1 ;  /* 0x0000000000017941 */ /* 0x000fea0003800000 */
.L_x_124:
        /* <DEDUP_REMOVED lines=12> */
.L_x_127:
[----:B------:R-:W-:Y:S05]  /*5250*/  BSYNC B1 ;  /* 0x0000000000017941 */ /* 0x000fea0003800000 */
.L_x_126:
        /* <DEDUP_REMOVED lines=12> */
.L_x_129:
[----:B------:R-:W-:Y:S05]  /*5320*/  BSYNC B1 ;  /* 0x0000000000017941 */ /* 0x000fea0003800000 */
.L_x_128:
        /* <DEDUP_REMOVED lines=12> */
.L_x_131:
[----:B------:R-:W-:Y:S05]  /*53f0*/  BSYNC B1 ;  /* 0x0000000000017941 */ /* 0x000fea0003800000 */
.L_x_130:
        /* <DEDUP_REMOVED lines=12> */
.L_x_133:
[----:B------:R-:W-:Y:S05]  /*54c0*/  BSYNC B1 ;  /* 0x0000000000017941 */ /* 0x000fea0003800000 */
.L_x_132:
        /* <DEDUP_REMOVED lines=12> */
.L_x_135:
[----:B------:R-:W-:Y:S05]  /*5590*/  BSYNC B1 ;  /* 0x0000000000017941 */ /* 0x000fea0003800000 */
.L_x_134:
        /* <DEDUP_REMOVED lines=12> */
.L_x_137:
[----:B------:R-:W-:Y:S05]  /*5660*/  BSYNC B1 ;  /* 0x0000000000017941 */ /* 0x000fea0003800000 */
.L_x_136:
        /* <DEDUP_REMOVED lines=12> */
.L_x_139:
[----:B------:R-:W-:Y:S05]  /*5730*/  BSYNC B1 ;  /* 0x0000000000017941 */ /* 0x000fea0003800000 */
.L_x_138:
        /* <DEDUP_REMOVED lines=12> */
.L_x_141:
[----:B------:R-:W-:Y:S05]  /*5800*/  BSYNC B1 ;  /* 0x0000000000017941 */ /* 0x000fea0003800000 */
.L_x_140:
        /* <DEDUP_REMOVED lines=12> */
.L_x_143:
[----:B------:R-:W-:Y:S05]  /*58d0*/  BSYNC B1 ;  /* 0x0000000000017941 */ /* 0x000fea0003800000 */
.L_x_142:
        /* <DEDUP_REMOVED lines=12> */
.L_x_145:
[----:B------:R-:W-:Y:S05]  /*59a0*/  BSYNC B1 ;  /* 0x0000000000017941 */ /* 0x000fea0003800000 */
.L_x_144:
        /* <DEDUP_REMOVED lines=12> */
.L_x_147:
[----:B------:R-:W-:Y:S05]  /*5a70*/  BSYNC B1 ;  /* 0x0000000000017941 */ /* 0x000fea0003800000 */
.L_x_146:
        /* <DEDUP_REMOVED lines=12> */
.L_x_149:
[----:B------:R-:W-:Y:S05]  /*5b40*/  BSYNC B1 ;  /* 0x0000000000017941 */ /* 0x000fea0003800000 */
.L_x_148:
        /* <DEDUP_REMOVED lines=12> */
.L_x_151:
[----:B------:R-:W-:Y:S05]  /*5c10*/  BSYNC B1 ;  /* 0x0000000000017941 */ /* 0x000fea0003800000 */
.L_x_150:
        /* <DEDUP_REMOVED lines=12> */
.L_x_153:
[----:B------:R-:W-:Y:S05]  /*5ce0*/  BSYNC B1 ;  /* 0x0000000000017941 */ /* 0x000fea0003800000 */
.L_x_152:
        /* <DEDUP_REMOVED lines=12> */
.L_x_155:
[----:B------:R-:W-:Y:S05]  /*5db0*/  BSYNC B1 ;  /* 0x0000000000017941 */ /* 0x000fea0003800000 */
.L_x_154:
[----:B-1---5:R-:W-:Y:S01]  /*5dc0*/  HADD2.F32 R91, -RZ, R154.H0_H0 ;  /* 0x2000009aff5b7230 */ /* 0x022fe20000004100 */
[----:B------:R-:W-:Y:S01]  /*5dd0*/  ISETP.GT.AND P1, PT, R0, 0x79, P0 ;  /* 0x000000790000780c */ /* 0x000fe20000724270 */
[----:B------:R-:W-:Y:S01]  /*5de0*/  @P2 IMAD.MOV.U32 R8, RZ, RZ, R170 ;  /* 0x000000ffff082224 */ /* 0x000fe200078e00aa */
[----:B------:R-:W-:Y:S01]  /*5df0*/  IADD3 R157, P0, R157, 0x80, RZ ;  /* 0x000000809d9d7810 */ /* 0x000fe20007f1e0ff */
[----:B------:R-:W-:Y:S01]  /*5e00*/  BSSY B1, `(.L_x_156) ;  /* 0x000000a000017945 */ /* 0x000fe20003800000 */
[----:B------:R-:W-:-:S04]  /*5e10*/  FMUL R91, R91, R156 ;  /* 0x0000009c5b5b7220 */ /* 0x000fc80000400000 */
[----:B------:R-:W-:-:S05]  /*5e20*/  FFMA R91, R150, R155, R91 ;  /* 0x0000009b965b7223 */ /* 0x000fca000000005b */
[----:B------:R-:W-:-:S04]  /*5e30*/  F2FP.F16.F32.PACK_AB R91, RZ, R91 ;  /* 0x0000005bff5b723e */ /* 0x000fc800000000ff */
[----:B------:R-:W-:Y:S01]  /*5e40*/  PRMT R90, R91, 0x7610, R90 ;  /* 0x000076105b5a7816 */ /* 0x000fe2000000005a */
[----:B------:R-:W-:Y:S02]  /*5e50*/  IMAD.X R91, RZ, RZ, R9, P0 ;  /* 0x000000ffff5b7224 */ /* 0x000fe400000e0609 */
[----:B------:R-:W-:-:S05]  /*5e60*/  @P2 IMAD.MOV.U32 R9, RZ, RZ, R171 ;  /* 0x000000ffff092224 */ /* 0x000fca00078e00ab */
[----:B------:R1:W-:Y:S01]  /*5e70*/  @P2 STG.E.U16 desc[UR36][R8.64+0xf0], R90 ;  /* 0x0000f05a08002986 */ /* 0x0003e2000c101524 */
[----:B------:R-:W-:Y:S05]  /*5e80*/  @!P1 BRA `(.L_x_157) ;  /* 0x0000000000049947 */ /* 0x000fea0003800000 */
[----:B------:R0:W5:Y:S02]  /*5e90*/  LDG.E.LTC128B.U16 R154, desc[UR36][R88.64+0xf2] ;  /* 0x0000f224589a7981 */ /* 0x000164000c1e1520 */
.L_x_157:
[----:B------:R-:W-:Y:S05]  /*5ea0*/  BSYNC B1 ;  /* 0x0000000000017941 */ /* 0x000fea0003800000 */
.L_x_156:
[----:B-1---5:R-:W-:Y:S01]  /*5eb0*/  HADD2.F32 R9, -RZ, R154.H0_H0 ;  /* 0x2000009aff097230 */ /* 0x022fe20000004100 */
[----:B------:R-:W-:Y:S01]  /*5ec0*/  ISETP.GT.AND P0, PT, R3, 0x80, PT ;  /* 0x000000800300780c */ /* 0x000fe20003f04270 */
[----:B------:R-:W-:-:S03]  /*5ed0*/  IMAD R8, R91, R14, RZ ;  /* 0x0000000e5b087224 */ /* 0x000fc600078e02ff */
[----:B0-2---:R-:W-:Y:S01]  /*5ee0*/  FMUL R88, R9, R156 ;  /* 0x0000009c09587220 */ /* 0x005fe20000400000 */
[C---:B------:R-:W-:Y:S01]  /*5ef0*/  IMAD R97, R157.reuse, R15, R8 ;  /* 0x0000000f9d617224 */ /* 0x040fe200078e0208 */
[----:B------:R-:W-:Y:S01]  /*5f00*/  ISETP.GT.AND P3, PT, R0, RZ, P0 ;  /* 0x000000ff0000720c */ /* 0x000fe20000764270 */
[----:B------:R-:W-:-:S04]  /*5f10*/  IMAD.WIDE.U32 R8, R157, R14, R158 ;  /* 0x0000000e9d087225 */ /* 0x000fc800078e009e */
[----:B------:R-:W-:Y:S01]  /*5f20*/  FFMA R151, R151, R155, R88 ;  /* 0x0000009b97977223 */ /* 0x000fe20000000058 */
[----:B------:R-:W-:Y:S01]  /*5f30*/  IMAD.IADD R9, R9, 0x1, R97 ;  /* 0x0000000109097824 */ /* 0x000fe200078e0261 */
[----:B------:R-:W-:-:S03]  /*5f40*/  LEA R88, P2, R8, R10, 0x1 ;  /* 0x0000000a08587211 */ /* 0x000fc600078408ff */
[----:B------:R-:W-:Y:S02]  /*5f50*/  F2FP.F16.F32.PACK_AB R151, RZ, R151 ;  /* 0x00000097ff97723e */ /* 0x000fe400000000ff */
[----:B------:R-:W-:-:S03]  /*5f60*/  LEA.HI.X R89, R8, R11, R9, 0x1, P2 ;  /* 0x0000000b08597211 */ /* 0x000fc600010f0c09 */
[----:B------:R0:W-:Y:S04]  /*5f70*/  @P1 STG.E.U16 desc[UR36][R170.64+0xf2], R151 ;  /* 0x0000f297aa001986 */ /* 0x0001e8000c101524 */
[----:B------:R-:W2:Y:S01]  /*5f80*/  @P3 LDG.E.LTC128B.U16 R154, desc[UR36][R88.64] ;  /* 0x00000024589a3981 */ /* 0x000ea2000c1e1520 */
[----:B------:R-:W-:Y:S01]  /*5f90*/  IMAD.WIDE.U32 R8, R157, R14, R6 ;  /* 0x0000000e9d087225 */ /* 0x000fe200078e0006 */
[----:B------:R-:W-:Y:S01]  /*5fa0*/  SHF.L.U64.HI R95, R4, 0x8, R5 ;  /* 0x00000008045f7819 */ /* 0x000fe20000010205 */
[----:B------:R-:W-:Y:S01]  /*5fb0*/  BSSY B1, `(.L_x_158) ;  /* 0x0000011000017945 */ /* 0x000fe20003800000 */
[----:B------:R-:W-:Y:S01]  /*5fc0*/  ISETP.GT.AND P2, PT, R0, 0x1, P0 ;  /* 0x000000010000780c */ /* 0x000fe20000744270 */
[----:B------:R-:W-:Y:S02]  /*5fd0*/  IMAD.IADD R9, R97, 0x1, R9 ;  /* 0x0000000161097824 */ /* 0x000fe400078e0209 */
[----:B------:R-:W-:-:S02]  /*5fe0*/  IMAD.SHL.U32 R93, R4, 0x100, RZ ;  /* 0x00000100045d7824 */ /* 0x000fc400078e00ff */
[----:B------:R-:W-:-:S03]  /*5ff0*/  IMAD.WIDE.U32 R90, R23, R12, R8 ;  /* 0x0000000c175a7225 */ /* 0x000fc600078e0008 */
[----:B------:R-:W-:Y:S02]  /*6000*/  IADD3 R8, P1, R93, R160, RZ ;  /* 0x000000a05d087210 */ /* 0x000fe40007f3e0ff */
[----:B------:R-:W-:Y:S02]  /*6010*/  IADD3 R5, R13, R91, RZ ;  /* 0x0000005b0d057210 */ /* 0x000fe40007ffe0ff */
[----:B------:R-:W-:Y:S01]  /*6020*/  LEA R4, P4, R90, R10, 0x1 ;  /* 0x0000000a5a047211 */ /* 0x000fe200078808ff */
[----:B------:R-:W-:-:S03]  /*6030*/  IMAD.X R9, R95, 0x1, R161, P1 ;  /* 0x000000015f097824 */ /* 0x000fc600008e06a1 */
[----:B------:R-:W-:Y:S01]  /*6040*/  LEA.HI.X R5, R90, R11, R5, 0x1, P4 ;  /* 0x0000000b5a057211 */ /* 0x000fe200020f0c05 */
[----:B--2---:R-:W-:-:S05]  /*6050*/  HADD2.F32 R15, -RZ, R154.H0_H0 ;  /* 0x2000009aff0f7230 */ /* 0x004fca0000004100 */
[----:B------:R-:W-:-:S04]  /*6060*/  FMUL R15, R15, R156 ;  /* 0x0000009c0f0f7220 */ /* 0x000fc80000400000 */
[----:B------:R-:W-:-:S05]  /*6070*/  FFMA R15, R24, R155, R15 ;  /* 0x0000009b180f7223 */ /* 0x000fca000000000f */
[----:B------:R-:W-:-:S05]  /*6080*/  F2FP.F16.F32.PACK_AB R15, RZ, R15 ;  /* 0x0000000fff0f723e */ /* 0x000fca00000000ff */
[----:B------:R0:W-:Y:S01]  /*6090*/  @P3 STG.E.U16 desc[UR36][R8.64], R15 ;  /* 0x0000000f08003986 */ /* 0x0001e2000c101524 */
[----:B------:R-:W-:Y:S05]  /*60a0*/  @!P2 BRA `(.L_x_159) ;  /* 0x000000000004a947 */ /* 0x000fea0003800000 */
[----:B------:R1:W5:Y:S02]  /*60b0*/  LDG.E.LTC128B.U16 R154, desc[UR36][R4.64+0x2] ;  /* 0x00000224049a7981 */ /* 0x000364000c1e1520 */
.L_x_159:
[----:B------:R-:W-:Y:S05]  /*60c0*/  BSYNC B1 ;  /* 0x0000000000017941 */ /* 0x000fea0003800000 */
.L_x_158:
[----:B0----5:R-:W-:Y:S01]  /*60d0*/  HADD2.F32 R15, -RZ, R154.H0_H0 ;  /* 0x2000009aff0f7230 */ /* 0x021fe20000004100 */
[----:B------:R-:W-:Y:S01]  /*60e0*/  ISETP.GT.AND P1, PT, R3, 0x88, PT ;  /* 0x000000880300780c */ /* 0x000fe20003f24270 */
[----:B------:R-:W-:Y:S03]  /*60f0*/  BSSY B1, `(.L_x_160) ;  /* 0x000000f000017945 */ /* 0x000fe60003800000 */
[----:B------:R-:W-:Y:S01]  /*6100*/  FMUL R24, R15, R156 ;  /* 0x0000009c0f187220 */ /* 0x000fe20000400000 */
[----:B------:R-:W-:Y:S01]  /*6110*/  IMAD.WIDE.U32 R14, R157, R14, R164 ;  /* 0x0000000e9d0e7225 */ /* 0x000fe200078e00a4 */
[----:B------:R-:W-:-:S03]  /*6120*/  ISETP.GT.AND P3, PT, R0, RZ, P1 ;  /* 0x000000ff0000720c */ /* 0x000fc60000f64270 */
[----:B------:R-:W-:Y:S01]  /*6130*/  FFMA R24, R25, R155, R24 ;  /* 0x0000009b19187223 */ /* 0x000fe20000000018 */
[----:B------:R-:W-:Y:S01]  /*6140*/  IMAD.IADD R97, R97, 0x1, R15 ;  /* 0x0000000161617824 */ /* 0x000fe200078e020f */
[-C--:B------:R-:W-:Y:S02]  /*6150*/  IADD3 R21, P5, R20, R14.reuse, RZ ;  /* 0x0000000e14157210 */ /* 0x080fe40007fbe0ff */
[----:B------:R-:W-:Y:S02]  /*6160*/  IADD3 R20, P4, R6, R14, RZ ;  /* 0x0000000e06147210 */ /* 0x000fe40007f9e0ff */
[----:B------:R-:W-:Y:S01]  /*6170*/  F2FP.F16.F32.PACK_AB R24, RZ, R24 ;  /* 0x00000018ff18723e */ /* 0x000fe200000000ff */
[----:B------:R-:W-:Y:S01]  /*6180*/  IMAD.X R158, R97, 0x1, R159, P5 ;  /* 0x00000001619e7824 */ /* 0x000fe200028e069f */
[----:B------:R-:W-:-:S03]  /*6190*/  LEA R14, P5, R21, R10, 0x1 ;  /* 0x0000000a150e7211 */ /* 0x000fc600078a08ff */
[----:B------:R0:W-:Y:S01]  /*61a0*/  @P2 STG.E.U16 desc[UR36][R8.64+0x2], R24 ;  /* 0x0000021808002986 */ /* 0x0001e2000c101524 */
[----:B------:R-:W-:Y:S01]  /*61b0*/  LEA.HI.X R15, R21, R11, R158, 0x1, P5 ;  /* 0x0000000b150f7211 */ /* 0x000fe200028f0c9e */
[----:B------:R-:W-:Y:S08]  /*61c0*/  @!P3 BRA `(.L_x_161) ;  /* 0x000000000004b947 */ /* 0x000ff00003800000 */
[----:B------:R2:W5:Y:S02]  /*61d0*/  LDG.E.LTC128B.U16 R154, desc[UR36][R14.64] ;  /* 0x000000240e9a7981 */ /* 0x000564000c1e1520 */
.L_x_161:
[----:B------:R-:W-:Y:S05]  /*61e0*/  BSYNC B1 ;  /* 0x0000000000017941 */ /* 0x000fea0003800000 */
.L_x_160:
[----:B-----5:R-:W-:Y:S01]  /*61f0*/  HADD2.F32 R3, -RZ, R154.H0_H0 ;  /* 0x2000009aff037230 */ /* 0x020fe20000004100 */
[----:B------:R-:W-:Y:S01]  /*6200*/  ISETP.GT.AND P2, PT, R0, 0x1, P1 ;  /* 0x000000010000780c */ /* 0x000fe20000f44270 */
[----:B------:R-:W-:Y:S01]  /*6210*/  IMAD.X R21, R7, 0x1, R97, P4 ;  /* 0x0000000107157824 */ /* 0x000fe200020e0661 */
[----:B------:R-:W-:Y:S01]  /*6220*/  IADD3 R6, P4, R8, R167, RZ ;  /* 0x000000a708067210 */ /* 0x000fe20007f9e0ff */
[----:B------:R-:W-:Y:S01]  /*6230*/  BSSY B1, `(.L_x_162) ;  /* 0x000000c000017945 */ /* 0x000fe20003800000 */
[----:B------:R-:W-:Y:S01]  /*6240*/  FMUL R3, R3, R156 ;  /* 0x0000009c03037220 */ /* 0x000fe20000400000 */
[----:B--2---:R-:W-:-:S04]  /*6250*/  IMAD.WIDE.U32 R14, R23, R12, R20 ;  /* 0x0000000c170e7225 */ /* 0x004fc800078e0014 */
[----:B------:R-:W-:Y:S01]  /*6260*/  FFMA R3, R26, R155, R3 ;  /* 0x0000009b1a037223 */ /* 0x000fe20000000003 */
[----:B------:R-:W-:Y:S01]  /*6270*/  IMAD.X R7, R9, 0x1, R169, P4 ;  /* 0x0000000109077824 */ /* 0x000fe200020e06a9 */
[----:B------:R-:W-:Y:S01]  /*6280*/  LEA R10, P5, R14, R10, 0x1 ;  /* 0x0000000a0e0a7211 */ /* 0x000fe200078a08ff */
[----:B------:R-:W-:Y:S02]  /*6290*/  IMAD.IADD R13, R13, 0x1, R15 ;  /* 0x000000010d0d7824 */ /* 0x000fe400078e020f */
[----:B------:R-:W-:-:S03]  /*62a0*/  F2FP.F16.F32.PACK_AB R3, RZ, R3 ;  /* 0x00000003ff03723e */ /* 0x000fc600000000ff */
[----:B------:R-:W-:Y:S02]  /*62b0*/  LEA.HI.X R11, R14, R11, R13, 0x1, P5 ;  /* 0x0000000b0e0b7211 */ /* 0x000fe400028f0c0d */
[----:B------:R2:W-:Y:S01]  /*62c0*/  @P3 STG.E.U16 desc[UR36][R6.64], R3 ;  /* 0x0000000306003986 */ /* 0x0005e2000c101524 */
[----:B------:R-:W-:Y:S05]  /*62d0*/  @!P2 BRA `(.L_x_163) ;  /* 0x000000000004a947 */ /* 0x000fea0003800000 */
[----:B------:R0:W5:Y:S02]  /*62e0*/  LDG.E.LTC128B.U16 R154, desc[UR36][R10.64+0x2] ;  /* 0x000002240a9a7981 */ /* 0x000164000c1e1520 */
.L_x_163:
[----:B------:R-:W-:Y:S05]  /*62f0*/  BSYNC B1 ;  /* 0x0000000000017941 */ /* 0x000fea0003800000 */
.L_x_162:
[----:B--2--5:R-:W-:Y:S01]  /*6300*/  HADD2.F32 R3, -RZ, R154.H0_H0 ;  /* 0x2000009aff037230 */ /* 0x024fe20000004100 */
[----:B------:R-:W-:Y:S01]  /*6310*/  ISETP.GT.AND P3, PT, R0, 0x8, P0 ;  /* 0x000000080000780c */ /* 0x000fe20000764270 */
[----:B------:R-:W-:Y:S03]  /*6320*/  BSSY B1, `(.L_x_164) ;  /* 0x0000007000017945 */ /* 0x000fe60003800000 */
[----:B------:R-:W-:-:S04]  /*6330*/  FMUL R12, R3, R156 ;  /* 0x0000009c030c7220 */ /* 0x000fc80000400000 */
[----:B------:R-:W-:-:S05]  /*6340*/  FFMA R12, R27, R155, R12 ;  /* 0x0000009b1b0c7223 */ /* 0x000fca000000000c */
[----:B------:R-:W-:-:S05]  /*6350*/  F2FP.F16.F32.PACK_AB R12, RZ, R12 ;  /* 0x0000000cff0c723e */ /* 0x000fca00000000ff */
[----:B------:R2:W-:Y:S01]  /*6360*/  @P2 STG.E.U16 desc[UR36][R6.64+0x2], R12 ;  /* 0x0000020c06002986 */ /* 0x0005e2000c101524 */
[----:B------:R-:W-:Y:S05]  /*6370*/  @!P3 BRA `(.L_x_165) ;  /* 0x000000000004b947 */ /* 0x000fea0003800000 */
[----:B------:R0:W5:Y:S02]  /*6380*/  LDG.E.LTC128B.U16 R154, desc[UR36][R4.64+0x10] ;  /* 0x00001024049a7981 */ /* 0x000164000c1e1520 */
.L_x_165:
[----:B------:R-:W-:Y:S05]  /*6390*/  BSYNC B1 ;  /* 0x0000000000017941 */ /* 0x000fea0003800000 */
.L_x_164:
[----:B-----5:R-:W-:Y:S01]  /*63a0*/  HADD2.F32 R3, -RZ, R154.H0_H0 ;  /* 0x2000009aff037230 */ /* 0x020fe20000004100 */
[----:B--2---:R-:W-:Y:S01]  /*63b0*/  MOV R7, R9 ;  /* 0x0000000900077202 */ /* 0x004fe20000000f00 */
[----:B------:R-:W-:Y:S01]  /*63c0*/  IMAD.MOV.U32 R6, RZ, RZ, R8 ;  /* 0x000000ffff067224 */ /* 0x000fe200078e0008 */
[----:B------:R-:W-:Y:S01]  /*63d0*/  ISETP.GT.AND P2, PT, R0, 0x9, P0 ;  /* 0x000000090000780c */ /* 0x000fe20000744270 */
[----:B------:R-:W-:Y:S01]  /*63e0*/  BSSY B1, `(.L_x_166) ;  /* 0x0000007000017945 */ /* 0x000fe20003800000 */
[----:B------:R-:W-:-:S04]  /*63f0*/  FMUL R3, R3, R156 ;  /* 0x0000009c03037220 */ /* 0x000fc80000400000 */
[----:B------:R-:W-:-:S05]  /*6400*/  FFMA R3, R28, R155, R3 ;  /* 0x0000009b1c037223 */ /* 0x000fca0000000003 */
[----:B------:R-:W-:-:S05]  /*6410*/  F2FP.F16.F32.PACK_AB R3, RZ, R3 ;  /* 0x00000003ff03723e */ /* 0x000fca00000000ff */
[----:B------:R2:W-:Y:S01]  /*6420*/  @P3 STG.E.U16 desc[UR36][R6.64+0x10], R3 ;  /* 0x0000100306003986 */ /* 0x0005e2000c101524 */
[----:B------:R-:W-:Y:S05]  /*6430*/  @!P2 BRA `(.L_x_167) ;  /* 0x000000000004a947 */ /* 0x000fea0003800000 */
[----:B------:R0:W5:Y:S02]  /*6440*/  LDG.E.LTC128B.U16 R154, desc[UR36][R4.64+0x12] ;  /* 0x00001224049a7981 */ /* 0x000164000c1e1520 */
.L_x_167:
[----:B------:R-:W-:Y:S05]  /*6450*/  BSYNC B1 ;  /* 0x0000000000017941 */ /* 0x000fea0003800000 */
.L_x_166:
        /* <DEDUP_REMOVED lines=9> */
.L_x_169:
[----:B------:R-:W-:Y:S05]  /*64f0*/  BSYNC B1 ;  /* 0x0000000000017941 */ /* 0x000fea0003800000 */
.L_x_168:
[----:B-----5:R-:W-:Y:S01]  /*6500*/  HADD2.F32 R3, -RZ, R154.H0_H0 ;  /* 0x2000009aff037230 */ /* 0x020fe20000004100 */
[----:B0-----:R-:W-:Y:S01]  /*6510*/  IADD3 R8, P3, R167, R8, RZ ;  /* 0x00000008a7087210 */ /* 0x001fe20007f7e0ff */
[----:B------:R-:W-:Y:S01]  /*6520*/  BSSY B1, `(.L_x_170) ;  /* 0x0000009000017945 */ /* 0x000fe20003800000 */
[----:B------:R-:W-:Y:S02]  /*6530*/  ISETP.GT.AND P2, PT, R0, 0x9, P1 ;  /* 0x000000090000780c */ /* 0x000fe40000f44270 */
[----:B------:R-:W-:Y:S01]  /*6540*/  FMUL R3, R3, R156 ;  /* 0x0000009c03037220 */ /* 0x000fe20000400000 */
[----:B------:R-:W-:-:S03]  /*6550*/  IMAD.X R9, R169, 0x1, R9, P3 ;  /* 0x00000001a9097824 */ /* 0x000fc600018e0609 */
[----:B------:R-:W-:-:S05]  /*6560*/  FFMA R3, R30, R155, R3 ;  /* 0x0000009b1e037223 */ /* 0x000fca0000000003 */
[----:B------:R-:W-:-:S05]  /*6570*/  F2FP.F16.F32.PACK_AB R3, RZ, R3 ;  /* 0x00000003ff03723e */ /* 0x000fca00000000ff */
[----:B------:R0:W-:Y:S01]  /*6580*/  @P4 STG.E.U16 desc[UR36][R8.64+0x10], R3 ;  /* 0x0000100308004986 */ /* 0x0001e2000c101524 */
[----:B------:R-:W-:Y:S05]  /*6590*/  @!P2 BRA `(.L_x_171) ;  /* 0x000000000004a947 */ /* 0x000fea0003800000 */
[----:B------:R0:W5:Y:S02]  /*65a0*/  LDG.E.LTC128B.U16 R154, desc[UR36][R10.64+0x12] ;  /* 0x000012240a9a7981 */ /* 0x000164000c1e1520 */
.L_x_171:
[----:B------:R-:W-:Y:S05]  /*65b0*/  BSYNC B1 ;  /* 0x0000000000017941 */ /* 0x000fea0003800000 */
.L_x_170:
[----:B0----5:R-:W-:Y:S01]  /*65c0*/  HADD2.F32 R3, -RZ, R154.H0_H0 ;  /* 0x2000009aff037230 */ /* 0x021fe20000004100 */
[----:B------:R-:W-:Y:S01]  /*65d0*/  ISETP.GT.AND P3, PT, R0, 0x10, P0 ;  /* 0x000000100000780c */ /* 0x000fe20000764270 */
[----:B------:R-:W-:Y:S03]  /*65e0*/  BSSY B1, `(.L_x_172) ;  /* 0x0000009000017945 */ /* 0x000fe60003800000 */
[----:B------:R-:W-:-:S04]  /*65f0*/  FMUL R8, R3, R156 ;  /* 0x0000009c03087220 */ /* 0x000fc80000400000 */
[----:B------:R-:W-:Y:S01]  /*6600*/  FFMA R31, R31, R155, R8 ;  /* 0x0000009b1f1f7223 */ /* 0x000fe20000000008 */
[----:B------:R-:W-:-:S04]  /*6610*/  IADD3 R8, P4, P5, R167, R160, R93 ;  /* 0x000000a0a7087210 */ /* 0x000fc80007d9e05d */
[----:B------:R-:W-:Y:S02]  /*6620*/  F2FP.F16.F32.PACK_AB R31, RZ, R31 ;  /* 0x0000001fff1f723e */ /* 0x000fe400000000ff */
[----:B------:R-:W-:-:S05]  /*6630*/  IADD3.X R9, R169, R161, R95, P4, P5 ;  /* 0x000000a1a9097210 */ /* 0x000fca00027ea45f */
[----:B------:R0:W-:Y:S01]  /*6640*/  @P2 STG.E.U16 desc[UR36][R8.64+0x12], R31 ;  /* 0x0000121f08002986 */ /* 0x0001e2000c101524 */
[----:B------:R-:W-:Y:S05]  /*6650*/  @!P3 BRA `(.L_x_173) ;  /* 0x000000000004b947 */ /* 0x000fea0003800000 */
[----:B------:R0:W5:Y:S02]  /*6660*/  LDG.E.LTC128B.U16 R154, desc[UR36][R4.64+0x20] ;  /* 0x00002024049a7981 */ /* 0x000164000c1e1520 */
.L_x_173:
[----:B------:R-:W-:Y:S05]  /*6670*/  BSYNC B1 ;  /* 0x0000000000017941 */ /* 0x000fea0003800000 */
.L_x_172:
[----:B-----5:R-:W-:Y:S01]  /*6680*/  HADD2.F32 R3, -RZ, R154.H0_H0 ;  /* 0x2000009aff037230 */ /* 0x020fe20000004100 */
        /* <DEDUP_REMOVED lines=8> */
.L_x_175:
[----:B------:R-:W-:Y:S05]  /*6710*/  BSYNC B1 ;  /* 0x0000000000017941 */ /* 0x000fea0003800000 */
.L_x_174:
[----:B0----5:R-:W-:Y:S01]  /*6720*/  HADD2.F32 R3, -RZ, R154.H0_H0 ;  /* 0x2000009aff037230 */ /* 0x021fe20000004100 */
[----:B------:R-:W-:Y:S01]  /*6730*/  ISETP.GT.AND P3, PT, R0, 0x10, P1 ;  /* 0x000000100000780c */ /* 0x000fe20000f64270 */
[----:B------:R-:W-:Y:S03]  /*6740*/  BSSY B1, `(.L_x_176) ;  /* 0x0000007000017945 */ /* 0x000fe60003800000 */
[----:B--2---:R-:W-:-:S04]  /*6750*/  FMUL R12, R3, R156 ;  /* 0x0000009c030c7220 */ /* 0x004fc80000400000 */
[----:B------:R-:W-:-:S05]  /*6760*/  FFMA R12, R33, R155, R12 ;  /* 0x0000009b210c7223 */ /* 0x000fca000000000c */
[----:B------:R-:W-:-:S05]  /*6770*/  F2FP.F16.F32.PACK_AB R12, RZ, R12 ;  /* 0x0000000cff0c723e */ /* 0x000fca00000000ff */
[----:B------:R0:W-:Y:S01]  /*6780*/  @P2 STG.E.U16 desc[UR36][R6.64+0x22], R12 ;  /* 0x0000220c06002986 */ /* 0x0001e2000c101524 */
[----:B------:R-:W-:Y:S05]  /*6790*/  @!P3 BRA `(.L_x_177) ;  /* 0x000000000004b947 */ /* 0x000fea0003800000 */
[----:B------:R2:W5:Y:S02]  /*67a0*/  LDG.E.LTC128B.U16 R154, desc[UR36][R10.64+0x20] ;  /* 0x000020240a9a7981 */ /* 0x000564000c1e1520 */
.L_x_177:
[----:B------:R-:W-:Y:S05]  /*67b0*/  BSYNC B1 ;  /* 0x0000000000017941 */ /* 0x000fea0003800000 */
.L_x_176:
        /* <DEDUP_REMOVED lines=9> */
.L_x_179:
[----:B------:R-:W-:Y:S05]  /*6850*/  BSYNC B1 ;  /* 0x0000000000017941 */ /* 0x000fea0003800000 */
.L_x_178:
[----:B0----5:R-:W-:Y:S01]  /*6860*/  HADD2.F32 R3, -RZ, R154.H0_H0 ;  /* 0x2000009aff037230 */ /* 0x021fe20000004100 */
        /* <DEDUP_REMOVED lines=8> */
.L_x_181:
[----:B------:R-:W-:Y:S05]  /*68f0*/  BSYNC B1 ;  /* 0x0000000000017941 */ /* 0x000fea0003800000 */
.L_x_180:
        /* <DEDUP_REMOVED lines=9> */
.L_x_183:
[----:B------:R-:W-:Y:S05]  /*6990*/  BSYNC B1 ;  /* 0x0000000000017941 */ /* 0x000fea0003800000 */
.L_x_182:
        /* <DEDUP_REMOVED lines=9> */
.L_x_185:
[----:B------:R-:W-:Y:S05]  /*6a30*/  BSYNC B1 ;  /* 0x0000000000017941 */ /* 0x000fea0003800000 */
.L_x_184:
        /* <DEDUP_REMOVED lines=9> */
.L_x_187:
[----:B------:R-:W-:Y:S05]  /*6ad0*/  BSYNC B1 ;  /* 0x0000000000017941 */ /* 0x000fea0003800000 */
.L_x_186:
        /* <DEDUP_REMOVED lines=9> */
.L_x_189:
[----:B------:R-:W-:Y:S05]  /*6b70*/  BSYNC B1 ;  /* 0x0000000000017941 */ /* 0x000fea0003800000 */
.L_x_188:
        /* <DEDUP_REMOVED lines=9> */
.L_x_191:
[----:B------:R-:W-:Y:S05]  /*6c10*/  BSYNC B1 ;  /* 0x0000000000017941 */ /* 0x000fea0003800000 */
.L_x_190:
        /* <DEDUP_REMOVED lines=9> */
.L_x_193:
[----:B------:R-:W-:Y:S05]  /*6cb0*/  BSYNC B1 ;  /* 0x0000000000017941 */ /* 0x000fea0003800000 */
.L_x_192:
        /* <DEDUP_REMOVED lines=9> */
.L_x_195:
[----:B------:R-:W-:Y:S05]  /*6d50*/  BSYNC B1 ;  /* 0x0000000000017941 */ /* 0x000fea0003800000 */
.L_x_194:
        /* <DEDUP_REMOVED lines=9> */
.L_x_197:
[----:B------:R-:W-:Y:S05]  /*6df0*/  BSYNC B1 ;  /* 0x0000000000017941 */ /* 0x000fea0003800000 */
.L_x_196:
        /* <DEDUP_REMOVED lines=9> */
.L_x_199:
[----:B------:R-:W-:Y:S05]  /*6e90*/  BSYNC B1 ;  /* 0x0000000000017941 */ /* 0x000fea0003800000 */
.L_x_198:
        /* <DEDUP_REMOVED lines=9> */
.L_x_201:
[----:B------:R-:W-:Y:S05]  /*6f30*/  BSYNC B1 ;  /* 0x0000000000017941 */ /* 0x000fea0003800000 */
.L_x_200:
        /* <DEDUP_REMOVED lines=9> */
.L_x_203:
[----:B------:R-:W-:Y:S05]  /*6fd0*/  BSYNC B1 ;  /* 0x0000000000017941 */ /* 0x000fea0003800000 */
.L_x_202:
        /* <DEDUP_REMOVED lines=9> */
.L_x_205:
[----:B------:R-:W-:Y:S05]  /*7070*/  BSYNC B1 ;  /* 0x0000000000017941 */ /* 0x000fea0003800000 */
.L_x_204:
        /* <DEDUP_REMOVED lines=9> */
.L_x_207:
[----:B------:R-:W-:Y:S05]  /*7110*/  BSYNC B1 ;  /* 0x0000000000017941 */ /* 0x000fea0003800000 */
.L_x_206:
        /* <DEDUP_REMOVED lines=9> */
.L_x_209:
[----:B------:R-:W-:Y:S05]  /*71b0*/  BSYNC B1 ;  /* 0x0000000000017941 */ /* 0x000fea0003800000 */
.L_x_208:
        /* <DEDUP_REMOVED lines=9> */
.L_x_211:
[----:B------:R-:W-:Y:S05]  /*7250*/  BSYNC B1 ;  /* 0x0000000000017941 */ /* 0x000fea0003800000 */
.L_x_210:
        /* <DEDUP_REMOVED lines=9> */
.L_x_213:
[----:B------:R-:W-:Y:S05]  /*72f0*/  BSYNC B1 ;  /* 0x0000000000017941 */ /* 0x000fea0003800000 */
.L_x_212:
        /* <DEDUP_REMOVED lines=9> */
.L_x_215:
[----:B------:R-:W-:Y:S05]  /*7390*/  BSYNC B1 ;  /* 0x0000000000017941 */ /* 0x000fea0003800000 */
.L_x_214:
        /* <DEDUP_REMOVED lines=9> */
.L_x_217:
[----:B------:R-:W-:Y:S05]  /*7430*/  BSYNC B1 ;  /* 0x0000000000017941 */ /* 0x000fea0003800000 */
.L_x_216:
        /* <DEDUP_REMOVED lines=9> */
.L_x_219:
[----:B------:R-:W-:Y:S05]  /*74d0*/  BSYNC B1 ;  /* 0x0000000000017941 */ /* 0x000fea0003800000 */
.L_x_218:
        /* <DEDUP_REMOVED lines=9> */
.L_x_221:
[----:B------:R-:W-:Y:S05]  /*7570*/  BSYNC B1 ;  /* 0x0000000000017941 */ /* 0x000fea0003800000 */
.L_x_220:
        /* <DEDUP_REMOVED lines=9> */
.L_x_223:
[----:B------:R-:W-:Y:S05]  /*7610*/  BSYNC B1 ;  /* 0x0000000000017941 */ /* 0x000fea0003800000 */
.L_x_222:
        /* <DEDUP_REMOVED lines=9> */
.L_x_225:
[----:B------:R-:W-:Y:S05]  /*76b0*/  BSYNC B1 ;  /* 0x0000000000017941 */ /* 0x000fea0003800000 */
.L_x_224:
        /* <DEDUP_REMOVED lines=9> */
.L_x_227:
[----:B------:R-:W-:Y:S05]  /*7750*/  BSYNC B1 ;  /* 0x0000000000017941 */ /* 0x000fea0003800000 */
.L_x_226:
        /* <DEDUP_REMOVED lines=9> */
.L_x_229:
[----:B------:R-:W-:Y:S05]  /*77f0*/  BSYNC B1 ;  /* 0x0000000000017941 */ /* 0x000fea0003800000 */
.L_x_228:
        /* <DEDUP_REMOVED lines=9> */
.L_x_231:
[----:B------:R-:W-:Y:S05]  /*7890*/  BSYNC B1 ;  /* 0x0000000000017941 */ /* 0x000fea0003800000 */
.L_x_230:
        /* <DEDUP_REMOVED lines=9> */
.L_x_233:
[----:B------:R-:W-:Y:S05]  /*7930*/  BSYNC B1 ;  /* 0x0000000000017941 */ /* 0x000fea0003800000 */
.L_x_232:
        /* <DEDUP_REMOVED lines=9> */
.L_x_235:
[----:B------:R-:W-:Y:S05]  /*79d0*/  BSYNC B1 ;  /* 0x0000000000017941 */ /* 0x000fea0003800000 */
.L_x_234:
        /* <DEDUP_REMOVED lines=9> */
.L_x_237:
[----:B------:R-:W-:Y:S05]  /*7a70*/  BSYNC B1 ;  /* 0x0000000000017941 */ /* 0x000fea0003800000 */
.L_x_236:
        /* <DEDUP_REMOVED lines=9> */
.L_x_239:
[----:B------:R-:W-:Y:S05]  /*7b10*/  BSYNC B1 ;  /* 0x0000000000017941 */ /* 0x000fea0003800000 */
.L_x_238:
        /* <DEDUP_REMOVED lines=9> */
.L_x_241:
[----:B------:R-:W-:Y:S05]  /*7bb0*/  BSYNC B1 ;  /* 0x0000000000017941 */ /* 0x000fea0003800000 */
.L_x_240:
        /* <DEDUP_REMOVED lines=9> */
.L_x_243:
[----:B------:R-:W-:Y:S05]  /*7c50*/  BSYNC B1 ;  /* 0x0000000000017941 */ /* 0x000fea0003800000 */
.L_x_242:
        /* <DEDUP_REMOVED lines=9> */
.L_x_245:
[----:B------:R-:W-:Y:S05]  /*7cf0*/  BSYNC B1 ;  /* 0x0000000000017941 */ /* 0x000fea0003800000 */
.L_x_244:
        /* <DEDUP_REMOVED lines=9> */
.L_x_247:
[----:B------:R-:W-:Y:S05]  /*7d90*/  BSYNC B1 ;  /* 0x0000000000017941 */ /* 0x000fea0003800000 */
.L_x_246:
        /* <DEDUP_REMOVED lines=9> */
.L_x_249:
[----:B------:R-:W-:Y:S05]  /*7e30*/  BSYNC B1 ;  /* 0x0000000000017941 */ /* 0x000fea0003800000 */
.L_x_248:
        /* <DEDUP_REMOVED lines=9> */
.L_x_251:
[----:B------:R-:W-:Y:S05]  /*7ed0*/  BSYNC B1 ;  /* 0x0000000000017941 */ /* 0x000fea0003800000 */
.L_x_250:
        /* <DEDUP_REMOVED lines=9> */
.L_x_253:
[----:B------:R-:W-:Y:S05]  /*7f70*/  BSYNC B1 ;  /* 0x0000000000017941 */ /* 0x000fea0003800000 */
.L_x_252:
        /* <DEDUP_REMOVED lines=9> */
.L_x_255:
[----:B------:R-:W-:Y:S05]  /*8010*/  BSYNC B1 ;  /* 0x0000000000017941 */ /* 0x000fea0003800000 */
.L_x_254:
        /* <DEDUP_REMOVED lines=9> */
.L_x_257:
[----:B------:R-:W-:Y:S05]  /*80b0*/  BSYNC B1 ;  /* 0x0000000000017941 */ /* 0x000fea0003800000 */
.L_x_256:
        /* <DEDUP_REMOVED lines=9> */
.L_x_259:
[----:B------:R-:W-:Y:S05]  /*8150*/  BSYNC B1 ;  /* 0x0000000000017941 */ /* 0x000fea0003800000 */
.L_x_258:
        /* <DEDUP_REMOVED lines=9> */
.L_x_261:
[----:B------:R-:W-:Y:S05]  /*81f0*/  BSYNC B1 ;  /* 0x0000000000017941 */ /* 0x000fea0003800000 */
.L_x_260:
        /* <DEDUP_REMOVED lines=9> */
.L_x_263:
[----:B------:R-:W-:Y:S05]  /*8290*/  BSYNC B1 ;  /* 0x0000000000017941 */ /* 0x000fea0003800000 */
.L_x_262:
        /* <DEDUP_REMOVED lines=9> */
.L_x_265:
[----:B------:R-:W-:Y:S05]  /*8330*/  BSYNC B1 ;  /* 0x0000000000017941 */ /* 0x000fea0003800000 */
.L_x_264:
        /* <DEDUP_REMOVED lines=9> */
.L_x_267:
[----:B------:R-:W-:Y:S05]  /*83d0*/  BSYNC B1 ;  /* 0x0000000000017941 */ /* 0x000fea0003800000 */
.L_x_266:
        /* <DEDUP_REMOVED lines=9> */
.L_x_269:
[----:B------:R-:W-:Y:S05]  /*8470*/  BSYNC B1 ;  /* 0x0000000000017941 */ /* 0x000fea0003800000 */
.L_x_268:
        /* <DEDUP_REMOVED lines=9> */
.L_x_271:
[----:B------:R-:W-:Y:S05]  /*8510*/  BSYNC B1 ;  /* 0x0000000000017941 */ /* 0x000fea0003800000 */
.L_x_270:
        /* <DEDUP_REMOVED lines=9> */
.L_x_273:
[----:B------:R-:W-:Y:S05]  /*85b0*/  BSYNC B1 ;  /* 0x0000000000017941 */ /* 0x000fea0003800000 */
.L_x_272:
        /* <DEDUP_REMOVED lines=9> */
.L_x_275:
[----:B------:R-:W-:Y:S05]  /*8650*/  BSYNC B1 ;  /* 0x0000000000017941 */ /* 0x000fea0003800000 */
.L_x_274:
        /* <DEDUP_REMOVED lines=9> */
.L_x_277:
[----:B------:R-:W-:Y:S05]  /*86f0*/  BSYNC B1 ;  /* 0x0000000000017941 */ /* 0x000fea0003800000 */
.L_x_276:
        /* <DEDUP_REMOVED lines=9> */
.L_x_279:
[----:B------:R-:W-:Y:S05]  /*8790*/  BSYNC B1 ;  /* 0x0000000000017941 */ /* 0x000fea0003800000 */
.L_x_278:
[----:B0----5:R-:W-:Y:S01]  /*87a0*/  HADD2.F32 R3, -RZ, R154.H0_H0 ;  /* 0x2000009aff037230 */ /* 0x021fe20000004100 */
[----:B------:R-:W-:Y:S01]  /*87b0*/  ISETP.GT.AND P2, PT, R0, 0x78, P1 ;  /* 0x000000780000780c */ /* 0x000fe20000f44270 */
[----:B------:R-:W-:Y:S03]  /*87c0*/  BSSY B1, `(.L_x_280) ;  /* 0x0000007000017945 */ /* 0x000fe60003800000 */
[----:B-1----:R-:W-:-:S04]  /*87d0*/  FMUL R4, R3, R156 ;  /* 0x0000009c03047220 */ /* 0x002fc80000400000 */
[----:B------:R-:W-:-:S05]  /*87e0*/  FFMA R4, R85, R155, R4 ;  /* 0x0000009b55047223 */ /* 0x000fca0000000004 */
[----:B------:R-:W-:-:S05]  /*87f0*/  F2FP.F16.F32.PACK_AB R4, RZ, R4 ;  /* 0x00000004ff04723e */ /* 0x000fca00000000ff */
[----:B------:R0:W-:Y:S01]  /*8800*/  @P0 STG.E.U16 desc[UR36][R6.64+0xf2], R4 ;  /* 0x0000f20406000986 */ /* 0x0001e2000c101524 */
[----:B------:R-:W-:Y:S05]  /*8810*/  @!P2 BRA `(.L_x_281) ;  /* 0x000000000004a947 */ /* 0x000fea0003800000 */
[----:B------:R1:W5:Y:S02]  /*8820*/  LDG.E.LTC128B.U16 R154, desc[UR36][R10.64+0xf0] ;  /* 0x0000f0240a9a7981 */ /* 0x000364000c1e1520 */
.L_x_281:
[----:B------:R-:W-:Y:S05]  /*8830*/  BSYNC B1 ;  /* 0x0000000000017941 */ /* 0x000fea0003800000 */
.L_x_280:
[----:B-----5:R-:W-:Y:S01]  /*8840*/  HADD2.F32 R3, -RZ, R154.H0_H0 ;  /* 0x2000009aff037230 */ /* 0x020fe20000004100 */
[----:B------:R-:W-:Y:S01]  /*8850*/  ISETP.GT.AND P1, PT, R0, 0x79, P1 ;  /* 0x000000790000780c */ /* 0x000fe20000f24270 */
[----:B0-----:R-:W-:Y:S01]  /*8860*/  @P2 IMAD.MOV.U32 R4, RZ, RZ, R8 ;  /* 0x000000ffff042224 */ /* 0x001fe200078e0008 */
[----:B------:R-:W-:Y:S01]  /*8870*/  BSSY B1, `(.L_x_282) ;  /* 0x0000008000017945 */ /* 0x000fe20003800000 */
[----:B------:R-:W-:Y:S02]  /*8880*/  @P2 IMAD.MOV.U32 R5, RZ, RZ, R9 ;  /* 0x000000ffff052224 */ /* 0x000fe400078e0009 */
[----:B------:R-:W-:-:S04]  /*8890*/  FMUL R3, R3, R156 ;  /* 0x0000009c03037220 */ /* 0x000fc80000400000 */
[----:B------:R-:W-:-:S05]  /*88a0*/  FFMA R3, R86, R155, R3 ;  /* 0x0000009b56037223 */ /* 0x000fca0000000003 */
[----:B------:R-:W-:-:S05]  /*88b0*/  F2FP.F16.F32.PACK_AB R3, RZ, R3 ;  /* 0x00000003ff03723e */ /* 0x000fca00000000ff */
[----:B------:R0:W-:Y:S01]  /*88c0*/  @P2 STG.E.U16 desc[UR36][R4.64+0xf0], R3 ;  /* 0x0000f00304002986 */ /* 0x0001e2000c101524 */
[----:B------:R-:W-:Y:S05]  /*88d0*/  @!P1 BRA `(.L_x_283) ;  /* 0x0000000000049947 */ /* 0x000fea0003800000 */
[----:B------:R0:W5:Y:S02]  /*88e0*/  LDG.E.LTC128B.U16 R154, desc[UR36][R10.64+0xf2] ;  /* 0x0000f2240a9a7981 */ /* 0x000164000c1e1520 */
.L_x_283:
[----:B------:R-:W-:Y:S05]  /*88f0*/  BSYNC B1 ;  /* 0x0000000000017941 */ /* 0x000fea0003800000 */
.L_x_282:
[----:B------:R-:W-:Y:S05]  /*8900*/  @!P1 BRA `(.L_x_284) ;  /* 0x00000024004c9947 */ /* 0x000fea0003800000 */
[----:B0----5:R-:W-:-:S05]  /*8910*/  HADD2.F32 R3, -RZ, R154.H0_H0 ;  /* 0x2000009aff037230 */ /* 0x021fca0000004100 */
[----:B------:R-:W-:-:S04]  /*8920*/  FMUL R0, R3, R156 ;  /* 0x0000009c03007220 */ /* 0x000fc80000400000 */
[----:B------:R-:W-:-:S05]  /*8930*/  FFMA R0, R87, R155, R0 ;  /* 0x0000009b57007223 */ /* 0x000fca0000000000 */
[----:B------:R-:W-:-:S05]  /*8940*/  F2FP.F16.F32.PACK_AB R0, RZ, R0 ;  /* 0x00000000ff00723e */ /* 0x000fca00000000ff */
[----:B------:R0:W-:Y:S01]  /*8950*/  STG.E.U16 desc[UR36][R8.64+0xf2], R0 ;  /* 0x0000f20008007986 */ /* 0x0001e2000c101524 */
[----:B------:R-:W-:Y:S05]  /*8960*/  BRA `(.L_x_284) ;  /* 0x0000002400347947 */ /* 0x000fea0003800000 */
.L_x_33:
[----:B------:R-:W-:Y:S01]  /*8970*/  ULDC.64 UR4, c[0x0][0x5c0] ;  /* 0x0001700000047ab9 */ /* 0x000fe20000000a00 */
[-C--:B------:R-:W-:Y:S01]  /*8980*/  FMUL R88, R88, R155.reuse ;  /* 0x0000009b58587220 */ /* 0x080fe20000400000 */
[----:B------:R-:W-:Y:S01]  /*8990*/  LEA R6, P0, R168, UR4, 0x1 ;  /* 0x00000004a8067c11 */ /* 0x000fe2000f8008ff */
[----:B------:R-:W-:Y:S01]  /*89a0*/  IMAD.SHL.U32 R11, R4, 0x10, RZ ;  /* 0x00000010040b7824 */ /* 0x000fe200078e00ff */
[----:B------:R-:W-:Y:S01]  /*89b0*/  ISETP.GT.AND P2, PT, R0, 0x1, P3 ;  /* 0x000000010000780c */ /* 0x000fe20001f44270 */
[-C--:B------:R-:W-:Y:S01]  /*89c0*/  FMUL R89, R89, R155.reuse ;  /* 0x0000009b59597220 */ /* 0x080fe20000400000 */
[----:B------:R-:W-:Y:S01]  /*89d0*/  LEA.HI.X R7, R168, UR5, R167, 0x1, P0 ;  /* 0x00000005a8077c11 */ /* 0x000fe200080f0ca7 */
[-C--:B------:R-:W-:Y:S01]  /*89e0*/  FMUL R90, R90, R155.reuse ;  /* 0x0000009b5a5a7220 */ /* 0x080fe20000400000 */
[----:B------:R-:W-:Y:S01]  /*89f0*/  ISETP.GT.AND P0, PT, R3, 0x8, PT ;  /* 0x000000080300780c */ /* 0x000fe20003f04270 */
[-C--:B------:R-:W-:Y:S01]  /*8a00*/  FMUL R91, R91, R155.reuse ;  /* 0x0000009b5b5b7220 */ /* 0x080fe20000400000 */
[----:B------:R-:W-:Y:S01]  /*8a10*/  F2FP.F16.F32.PACK_AB R88, RZ, R88 ;  /* 0x00000058ff58723e */ /* 0x000fe200000000ff */
[-C--:B------:R-:W-:Y:S01]  /*8a20*/  FMUL R92, R92, R155.reuse ;  /* 0x0000009b5c5c7220 */ /* 0x080fe20000400000 */
[----:B------:R-:W-:Y:S01]  /*8a30*/  ISETP.GT.AND P4, PT, R0, RZ, P0 ;  /* 0x000000ff0000720c */ /* 0x000fe20000784270 */
[-C--:B------:R-:W-:Y:S01]  /*8a40*/  FMUL R93, R93, R155.reuse ;  /* 0x0000009b5d5d7220 */ /* 0x080fe20000400000 */
[----:B------:R-:W-:Y:S01]  /*8a50*/  SHF.L.U64.HI R9, R4, 0x4, R5 ;  /* 0x0000000404097819 */ /* 0x000fe20000010205 */
[----:B------:R-:W-:Y:S01]  /*8a60*/  @P1 STG.E.U16 desc[UR36][R6.64], R88 ;  /* 0x0000005806001986 */ /* 0x000fe2000c101524 */
[----:B------:R-:W-:Y:S01]  /*8a70*/  IADD3 R12, P5, R11, R6, RZ ;  /* 0x000000060b0c7210 */ /* 0x000fe20007fbe0ff */
[-C--:B------:R-:W-:Y:S01]  /*8a80*/  FMUL R94, R94, R155.reuse ;  /* 0x0000009b5e5e7220 */ /* 0x080fe20000400000 */
[----:B------:R-:W-:Y:S01]  /*8a90*/  ISETP.GT.AND P1, PT, R0, 0x1, P0 ;  /* 0x000000010000780c */ /* 0x000fe20000724270 */
[----:B------:R-:W-:Y:S01]  /*8aa0*/  FMUL R95, R95, R155 ;  /* 0x0000009b5f5f7220 */ /* 0x000fe20000400000 */
[----:B------:R-:W-:Y:S01]  /*8ab0*/  F2FP.F16.F32.PACK_AB R89, RZ, R89 ;  /* 0x00000059ff59723e */ /* 0x000fe200000000ff */
[----:B------:R-:W-:Y:S01]  /*8ac0*/  IMAD.X R13, R9, 0x1, R7, P5 ;  /* 0x00000001090d7824 */ /* 0x000fe200028e0607 */
[----:B------:R-:W-:Y:S01]  /*8ad0*/  F2FP.F16.F32.PACK_AB R90, RZ, R90 ;  /* 0x0000005aff5a723e */ /* 0x000fe200000000ff */
[----:B------:R-:W-:Y:S01]  /*8ae0*/  FMUL R96, R96, R155 ;  /* 0x0000009b60607220 */ /* 0x000fe20000400000 */
[----:B------:R-:W-:Y:S01]  /*8af0*/  F2FP.F16.F32.PACK_AB R91, RZ, R91 ;  /* 0x0000005bff5b723e */ /* 0x000fe200000000ff */
[----:B------:R-:W-:Y:S01]  /*8b00*/  @P2 STG.E.U16 desc[UR36][R6.64+0x2], R89 ;  /* 0x0000025906002986 */ /* 0x000fe2000c101524 */
[C---:B------:R-:W-:Y:S01]  /*8b10*/  ISETP.GT.AND P5, PT, R0.reuse, 0x9, P3 ;  /* 0x000000090000780c */ /* 0x040fe20001fa4270 */
[-C--:B------:R-:W-:Y:S01]  /*8b20*/  FMUL R97, R97, R155.reuse ;  /* 0x0000009b61617220 */ /* 0x080fe20000400000 */
[C---:B------:R-:W-:Y:S01]  /*8b30*/  ISETP.GT.AND P2, PT, R0.reuse, 0x8, P0 ;  /* 0x000000080000780c */ /* 0x040fe20000744270 */
[----:B------:R-:W-:Y:S01]  /*8b40*/  @P4 STG.E.U16 desc[UR36][R12.64], R90 ;  /* 0x0000005a0c004986 */ /* 0x000fe2000c101524 */
[----:B------:R-:W-:Y:S01]  /*8b50*/  ISETP.GT.AND P4, PT, R0, 0x8, P3 ;  /* 0x000000080000780c */ /* 0x000fe20001f84270 */
[-C--:B------:R-:W-:Y:S01]  /*8b60*/  FMUL R98, R98, R155.reuse ;  /* 0x0000009b62627220 */ /* 0x080fe20000400000 */
[----:B------:R-:W-:Y:S01]  /*8b70*/  F2FP.F16.F32.PACK_AB R92, RZ, R92 ;  /* 0x0000005cff5c723e */ /* 0x000fe200000000ff */
[----:B------:R-:W-:Y:S01]  /*8b80*/  @P1 STG.E.U16 desc[UR36][R12.64+0x2], R91 ;  /* 0x0000025b0c001986 */ /* 0x000fe2000c101524 */
[----:B------:R-:W-:Y:S01]  /*8b90*/  ISETP.GT.AND P1, PT, R0, 0x9, P0 ;  /* 0x000000090000780c */ /* 0x000fe20000724270 */
[----:B------:R-:W-:Y:S01]  /*8ba0*/  FMUL R99, R99, R155 ;  /* 0x0000009b63637220 */ /* 0x000fe20000400000 */
[----:B------:R-:W-:Y:S01]  /*8bb0*/  F2FP.F16.F32.PACK_AB R93, RZ, R93 ;  /* 0x0000005dff5d723e */ /* 0x000fe200000000ff */
[-C--:B------:R-:W-:Y:S01]  /*8bc0*/  FMUL R100, R100, R155.reuse ;  /* 0x0000009b64647220 */ /* 0x080fe20000400000 */
[----:B------:R-:W-:Y:S01]  /*8bd0*/  F2FP.F16.F32.PACK_AB R94, RZ, R94 ;  /* 0x0000005eff5e723e */ /* 0x000fe200000000ff */
[----:B------:R-:W-:Y:S01]  /*8be0*/  FMUL R101, R101, R155 ;  /* 0x0000009b65657220 */ /* 0x000fe20000400000 */
[----:B------:R-:W-:Y:S01]  /*8bf0*/  F2FP.F16.F32.PACK_AB R95, RZ, R95 ;  /* 0x0000005fff5f723e */ /* 0x000fe200000000ff */
[-C--:B------:R-:W-:Y:S01]  /*8c00*/  FMUL R102, R102, R155.reuse ;  /* 0x0000009b66667220 */ /* 0x080fe20000400000 */
[----:B------:R-:W-:Y:S01]  /*8c10*/  F2FP.F16.F32.PACK_AB R96, RZ, R96 ;  /* 0x00000060ff60723e */ /* 0x000fe200000000ff */
[----:B------:R-:W-:Y:S01]  /*8c20*/  @P4 STG.E.U16 desc[UR36][R6.64+0x10], R92 ;  /* 0x0000105c06004986 */ /* 0x000fe2000c101524 */
[C---:B------:R-:W-:Y:S01]  /*8c30*/  ISETP.GT.AND P4, PT, R0.reuse, 0x10, P3 ;  /* 0x000000100000780c */ /* 0x040fe20001f84270 */
[----:B------:R-:W-:Y:S01]  /*8c40*/  FMUL R103, R103, R155 ;  /* 0x0000009b67677220 */ /* 0x000fe20000400000 */
[----:B------:R-:W-:Y:S01]  /*8c50*/  F2FP.F16.F32.PACK_AB R97, RZ, R97 ;  /* 0x00000061ff61723e */ /* 0x000fe200000000ff */
[----:B------:R-:W-:Y:S01]  /*8c60*/  @P5 STG.E.U16 desc[UR36][R6.64+0x12], R93 ;  /* 0x0000125d06005986 */ /* 0x000fe2000c101524 */
[----:B------:R-:W-:Y:S01]  /*8c70*/  ISETP.GT.AND P5, PT, R0, 0x11, P0 ;  /* 0x000000110000780c */ /* 0x000fe200007a4270 */
        /* <DEDUP_REMOVED lines=74> */
[----:B------:R-:W-:Y:S01]  /*9120*/  FMUL R125, R125, R155 ;  /* 0x0000009b7d7d7220 */ /* 0x000fe20000400000 */
[----:B------:R-:W-:Y:S01]  /*9130*/  F2FP.F16.F32.PACK_AB R119, RZ, R119 ;  /* 0x00000077ff77723e */ /* 0x000fe200000000ff */
[-C--:B------:R-:W-:Y:S01]  /*9140*/  FMUL R126, R126, R155.reuse ;  /* 0x0000009b7e7e7220 */ /* 0x080fe20000400000 */
[----:B------:R-:W-:Y:S01]  /*9150*/  F2FP.F16.F32.PACK_AB R120, RZ, R120 ;  /* 0x00000078ff78723e */ /* 0x000fe200000000ff */
        /* <DEDUP_REMOVED lines=66> */
[----:B------:R-:W-:Y:S01]  /*9580*/  IMAD.SHL.U32 R23, R4, 0x100, RZ ;  /* 0x0000010004177824 */ /* 0x000fe200078e00ff */
[----:B------:R-:W-:Y:S01]  /*9590*/  F2FP.F16.F32.PACK_AB R140, RZ, R140 ;  /* 0x0000008cff8c723e */ /* 0x000fe200000000ff */
[----:B------:R-:W-:Y:S01]  /*95a0*/  @P1 STG.E.U16 desc[UR36][R6.64+0x90], R124 ;  /* 0x0000907c06001986 */ /* 0x000fe2000c101524 */
[----:B------:R-:W-:Y:S01]  /*95b0*/  ISETP.GT.AND P1, PT, R0, 0x50, P3 ;  /* 0x000000500000780c */ /* 0x000fe20001f24270 */
[----:B------:R-:W-:Y:S01]  /*95c0*/  FMUL R146, R146, R155 ;  /* 0x0000009b92927220 */ /* 0x000fe20000400000 */
[----:B------:R-:W-:Y:S01]  /*95d0*/  F2FP.F16.F32.PACK_AB R141, RZ, R141 ;  /* 0x0000008dff8d723e */ /* 0x000fe200000000ff */
[----:B------:R-:W-:Y:S01]  /*95e0*/  @P2 STG.E.U16 desc[UR36][R6.64+0x92], R125 ;  /* 0x0000927d06002986 */ /* 0x000fe2000c101524 */
[C---:B------:R-:W-:Y:S01]  /*95f0*/  ISETP.GT.AND P2, PT, R0.reuse, 0x51, P3 ;  /* 0x000000510000780c */ /* 0x040fe20001f44270 */
[-C--:B------:R-:W-:Y:S01]  /*9600*/  FMUL R147, R147, R155.reuse ;  /* 0x0000009b93937220 */ /* 0x080fe20000400000 */
        /* <DEDUP_REMOVED lines=11> */
[-C--:B------:R-:W-:Y:S01]  /*96c0*/  FMUL R150, R150, R155.reuse ;  /* 0x0000009b96967220 */ /* 0x080fe20000400000 */
[----:B------:R-:W-:Y:S01]  /*96d0*/  SHF.L.U64.HI R21, R4, 0x8, R5 ;  /* 0x0000000804157819 */ /* 0x000fe20000010205 */
[----:B------:R-:W-:Y:S01]  /*96e0*/  @P2 STG.E.U16 desc[UR36][R6.64+0xa2], R129 ;  /* 0x0000a28106002986 */ /* 0x000fe2000c101524 */
[C---:B------:R-:W-:Y:S01]  /*96f0*/  ISETP.GT.AND P2, PT, R0.reuse, 0x59, P3 ;  /* 0x000000590000780c */ /* 0x040fe20001f44270 */
        /* <DEDUP_REMOVED lines=58> */
[----:B------:R-:W-:Y:S01]  /*9aa0*/  @P2 STG.E.U16 desc[UR36][R12.64+0xd0], R142 ;  /* 0x0000d08e0c002986 */ /* 0x000fe2000c101524 */
[----:B------:R-:W-:Y:S01]  /*9ab0*/  F2FP.F16.F32.PACK_AB R34, RZ, R34 ;  /* 0x00000022ff22723e */ /* 0x000fe200000000ff */
[----:B------:R-:W-:Y:S01]  /*9ac0*/  FMUL R40, R40, R155 ;  /* 0x0000009b28287220 */ /* 0x000fe20000400000 */
[----:B------:R-:W-:Y:S01]  /*9ad0*/  F2FP.F16.F32.PACK_AB R35, RZ, R35 ;  /* 0x00000023ff23723e */ /* 0x000fe200000000ff */
        /* <DEDUP_REMOVED lines=8> */
[----:B------:R-:W-:Y:S01]  /*9b60*/  @P1 IMAD.MOV.U32 R4, RZ, RZ, R6 ;  /* 0x000000ffff041224 */ /* 0x000fe200078e0006 */
[----:B------:R-:W-:Y:S01]  /*9b70*/  @P1 MOV R5, R7 ;  /* 0x0000000700051202 */ /* 0x000fe20000000f00 */
[-C--:B------:R-:W-:Y:S01]  /*9b80*/  FMUL R43, R43, R155.reuse ;  /* 0x0000009b2b2b7220 */ /* 0x080fe20000400000 */
[----:B------:R-:W-:Y:S01]  /*9b90*/  F2FP.F16.F32.PACK_AB R38, RZ, R38 ;  /* 0x00000026ff26723e */ /* 0x000fe200000000ff */
[----:B------:R-:W-:Y:S01]  /*9ba0*/  FMUL R44, R44, R155 ;  /* 0x0000009b2c2c7220 */ /* 0x000fe20000400000 */
[----:B------:R-:W-:Y:S01]  /*9bb0*/  F2FP.F16.F32.PACK_AB R39, RZ, R39 ;  /* 0x00000027ff27723e */ /* 0x000fe200000000ff */
[----:B------:R0:W-:Y:S01]  /*9bc0*/  @P1 STG.E.U16 desc[UR36][R4.64+0xe2], R145 ;  /* 0x0000e29104001986 */ /* 0x0001e2000c101524 */
[----:B------:R-:W-:Y:S01]  /*9bd0*/  IADD3 R14, P1, P2, R11, R6, R23 ;  /* 0x000000060b0e7210 */ /* 0x000fe20007a3e017 */
[-C--:B------:R-:W-:Y:S01]  /*9be0*/  FMUL R45, R45, R155.reuse ;  /* 0x0000009b2d2d7220 */ /* 0x080fe20000400000 */
[----:B------:R-:W-:Y:S01]  /*9bf0*/  F2FP.F16.F32.PACK_AB R40, RZ, R40 ;  /* 0x00000028ff28723e */ /* 0x000fe200000000ff */
[----:B------:R-:W-:Y:S01]  /*9c00*/  FMUL R46, R46, R155 ;  /* 0x0000009b2e2e7220 */ /* 0x000fe20000400000 */
[----:B------:R-:W-:Y:S01]  /*9c10*/  IADD3.X R15, R9, R7, R21, P1, P2 ;  /* 0x00000007090f7210 */ /* 0x000fe20000fe4415 */
[-C--:B------:R-:W-:Y:S01]  /*9c20*/  FMUL R47, R47, R155.reuse ;  /* 0x0000009b2f2f7220 */ /* 0x080fe20000400000 */
[C---:B------:R-:W-:Y:S01]  /*9c30*/  ISETP.GT.AND P1, PT, R3.reuse, 0x80, PT ;  /* 0x000000800300780c */ /* 0x040fe20003f24270 */
[-C--:B------:R-:W-:Y:S01]  /*9c40*/  FMUL R48, R48, R155.reuse ;  /* 0x0000009b30307220 */ /* 0x080fe20000400000 */
[----:B------:R-:W-:Y:S01]  /*9c50*/  ISETP.GT.AND P2, PT, R3, 0x88, PT ;  /* 0x000000880300780c */ /* 0x000fe20003f44270 */
[----:B------:R-:W-:Y:S01]  /*9c60*/  FMUL R49, R49, R155 ;  /* 0x0000009b31317220 */ /* 0x000fe20000400000 */
[----:B------:R-:W-:Y:S01]  /*9c70*/  F2FP.F16.F32.PACK_AB R41, RZ, R41 ;  /* 0x00000029ff29723e */ /* 0x000fe200000000ff */
[----:B0-----:R-:W-:Y:S01]  /*9c80*/  @P5 IMAD.MOV.U32 R4, RZ, RZ, R12 ;  /* 0x000000ffff045224 */ /* 0x001fe200078e000c */
[----:B------:R-:W-:Y:S01]  /*9c90*/  F2FP.F16.F32.PACK_AB R42, RZ, R42 ;  /* 0x0000002aff2a723e */ /* 0x000fe200000000ff */
[----:B------:R-:W-:Y:S01]  /*9ca0*/  @P5 IMAD.MOV.U32 R5, RZ, RZ, R13 ;  /* 0x000000ffff055224 */ /* 0x000fe200078e000d */
[----:B------:R-:W-:Y:S01]  /*9cb0*/  F2FP.F16.F32.PACK_AB R43, RZ, R43 ;  /* 0x0000002bff2b723e */ /* 0x000fe200000000ff */
[-C--:B------:R-:W-:Y:S01]  /*9cc0*/  FMUL R50, R50, R155.reuse ;  /* 0x0000009b32327220 */ /* 0x080fe20000400000 */
[----:B------:R-:W-:Y:S01]  /*9cd0*/  F2FP.F16.F32.PACK_AB R44, RZ, R44 ;  /* 0x0000002cff2c723e */ /* 0x000fe200000000ff */
[-C--:B------:R-:W-:Y:S01]  /*9ce0*/  FMUL R51, R51, R155.reuse ;  /* 0x0000009b33337220 */ /* 0x080fe20000400000 */
[----:B------:R0:W-:Y:S01]  /*9cf0*/  @P5 STG.E.U16 desc[UR36][R4.64+0xe0], R146 ;  /* 0x0000e09204005986 */ /* 0x0001e2000c101524 */
[----:B------:R-:W-:Y:S01]  /*9d00*/  ISETP.GT.AND P5, PT, R0, 0x78, P3 ;  /* 0x000000780000780c */ /* 0x000fe20001fa4270 */
[-C--:B------:R-:W-:Y:S01]  /*9d10*/  FMUL R52, R52, R155.reuse ;  /* 0x0000009b34347220 */ /* 0x080fe20000400000 */
[C---:B------:R-:W-:Y:S01]  /*9d20*/  ISETP.GT.AND P3, PT, R0.reuse, 0x79, P3 ;  /* 0x000000790000780c */ /* 0x040fe20001f64270 */
[----:B------:R-:W-:Y:S01]  /*9d30*/  @P4 STG.E.U16 desc[UR36][R12.64+0xe2], R147 ;  /* 0x0000e2930c004986 */ /* 0x000fe2000c101524 */
[C---:B------:R-:W-:Y:S01]  /*9d40*/  ISETP.GT.AND P4, PT, R0.reuse, 0x78, P0 ;  /* 0x000000780000780c */ /* 0x040fe20000784270 */
[-C--:B------:R-:W-:Y:S01]  /*9d50*/  FMUL R53, R53, R155.reuse ;  /* 0x0000009b35357220 */ /* 0x080fe20000400000 */
[----:B------:R-:W-:Y:S01]  /*9d60*/  ISETP.GT.AND P0, PT, R0, 0x79, P0 ;  /* 0x000000790000780c */ /* 0x000fe20000704270 */
[----:B------:R-:W-:Y:S01]  /*9d70*/  FMUL R54, R54, R155 ;  /* 0x0000009b36367220 */ /* 0x000fe20000400000 */
[----:B------:R-:W-:Y:S01]  /*9d80*/  F2FP.F16.F32.PACK_AB R45, RZ, R45 ;  /* 0x0000002dff2d723e */ /* 0x000fe200000000ff */
[-C--:B------:R-:W-:Y:S01]  /*9d90*/  FMUL R55, R55, R155.reuse ;  /* 0x0000009b37377220 */ /* 0x080fe20000400000 */
[----:B------:R-:W-:Y:S01]  /*9da0*/  F2FP.F16.F32.PACK_AB R46, RZ, R46 ;  /* 0x0000002eff2e723e */ /* 0x000fe200000000ff */
[----:B------:R-:W-:Y:S01]  /*9db0*/  FMUL R56, R56, R155 ;  /* 0x0000009b38387220 */ /* 0x000fe20000400000 */
[----:B------:R-:W-:Y:S01]  /*9dc0*/  F2FP.F16.F32.PACK_AB R47, RZ, R47 ;  /* 0x0000002fff2f723e */ /* 0x000fe200000000ff */
[----:B------:R-:W-:Y:S01]  /*9dd0*/  @P5 STG.E.U16 desc[UR36][R6.64+0xf0], R148 ;  /* 0x0000f09406005986 */ /* 0x000fe2000c101524 */
[----:B0-----:R-:W-:Y:S01]  /*9de0*/  IADD3 R4, P5, R23, R6, RZ ;  /* 0x0000000617047210 */ /* 0x001fe20007fbe0ff */
[-C--:B------:R-:W-:Y:S01]  /*9df0*/  FMUL R57, R57, R155.reuse ;  /* 0x0000009b39397220 */ /* 0x080fe20000400000 */
[----:B------:R-:W-:Y:S01]  /*9e00*/  F2FP.F16.F32.PACK_AB R48, RZ, R48 ;  /* 0x00000030ff30723e */ /* 0x000fe200000000ff */
[----:B------:R0:W-:Y:S01]  /*9e10*/  @P3 STG.E.U16 desc[UR36][R6.64+0xf2], R149 ;  /* 0x0000f29506003986 */ /* 0x0001e2000c101524 */
[C---:B------:R-:W-:Y:S01]  /*9e20*/  ISETP.GT.AND P3, PT, R0.reuse, RZ, P1 ;  /* 0x000000ff0000720c */ /* 0x040fe20000f64270 */
[----:B------:R-:W-:Y:S01]  /*9e30*/  IMAD.X R5, R21, 0x1, R7, P5 ;  /* 0x0000000115057824 */ /* 0x000fe200028e0607 */
[C---:B------:R-:W-:Y:S01]  /*9e40*/  ISETP.GT.AND P5, PT, R0.reuse, RZ, P2 ;  /* 0x000000ff0000720c */ /* 0x040fe200017a4270 */
        /* <DEDUP_REMOVED lines=14> */
[----:B------:R-:W-:Y:S01]  /*9f30*/  @P4 STG.E.U16 desc[UR36][R4.64+0x2], R25 ;  /* 0x0000021904004986 */ /* 0x000fe2000c101524 */
[----:B------:R-:W-:Y:S01]  /*9f40*/  IADD3 R10, P4, R11, R4, RZ ;  /* 0x000000040b0a7210 */ /* 0x000fe20007f9e0ff */
[C-C-:B------:R-:W-:Y:S01]  /*9f50*/  IMAD.X R7, R9.reuse, 0x1, R5.reuse, P3 ;  /* 0x0000000109077824 */ /* 0x140fe200018e0605 */
[----:B------:R-:W-:Y:S01]  /*9f60*/  ISETP.GT.AND P3, PT, R0, 0x9, P2 ;  /* 0x000000090000780c */ /* 0x000fe20001764270 */
[----:B------:R-:W-:Y:S01]  /*9f70*/  FMUL R62, R62, R155 ;  /* 0x0000009b3e3e7220 */ /* 0x000fe20000400000 */
[----:B------:R-:W-:Y:S01]  /*9f80*/  F2FP.F16.F32.PACK_AB R53, RZ, R53 ;  /* 0x00000035ff35723e */ /* 0x000fe200000000ff */
[----:B------:R-:W-:Y:S01]  /*9f90*/  IMAD.X R11, R9, 0x1, R5, P4 ;  /* 0x00000001090b7824 */ /* 0x000fe200020e0605 */
[----:B------:R-:W-:Y:S01]  /*9fa0*/  ISETP.GT.AND P4, PT, R0, 0x8, P1 ;  /* 0x000000080000780c */ /* 0x000fe20000f84270 */
[-C--:B------:R-:W-:Y:S01]  /*9fb0*/  FMUL R63, R63, R155.reuse ;  /* 0x0000009b3f3f7220 */ /* 0x080fe20000400000 */
[----:B------:R-:W-:Y:S01]  /*9fc0*/  F2FP.F16.F32.PACK_AB R54, RZ, R54 ;  /* 0x00000036ff36723e */ /* 0x000fe200000000ff */
[-C--:B------:R-:W-:Y:S01]  /*9fd0*/  FMUL R64, R64, R155.reuse ;  /* 0x0000009b40407220 */ /* 0x080fe20000400000 */
        /* <DEDUP_REMOVED lines=8> */
[-C--:B------:R-:W-:Y:S01]  /*a060*/  FMUL R67, R67, R155.reuse ;  /* 0x0000009b43437220 */ /* 0x080fe20000400000 */
[----:B------:R-:W-:Y:S01]  /*a070*/  @P4 STG.E.U16 desc[UR36][R4.64+0x10], R28 ;  /* 0x0000101c04004986 */ /* 0x000fe2000c101524 */
[----:B------:R-:W-:Y:S01]  /*a080*/  ISETP.GT.AND P4, PT, R0, 0x10, P1 ;  /* 0x000000100000780c */ /* 0x000fe20000f84270 */
[----:B------:R-:W-:Y:S01]  /*a090*/  FMUL R68, R68, R155 ;  /* 0x0000009b44447220 */ /* 0x000fe20000400000 */
[----:B------:R-:W-:Y:S01]  /*a0a0*/  F2FP.F16.F32.PACK_AB R57, RZ, R57 ;  /* 0x00000039ff39723e */ /* 0x000fe200000000ff */
[-C--:B------:R-:W-:Y:S01]  /*a0b0*/  FMUL R69, R69, R155.reuse ;  /* 0x0000009b45457220 */ /* 0x080fe20000400000 */
[----:B------:R-:W-:Y:S01]  /*a0c0*/  @P5 STG.E.U16 desc[UR36][R4.64+0x12], R29 ;  /* 0x0000121d04005986 */ /* 0x000fe2000c101524 */
[----:B------:R-:W-:Y:S01]  /*a0d0*/  ISETP.GT.AND P5, PT, R0, 0x11, P1 ;  /* 0x000000110000780c */ /* 0x000fe20000fa4270 */
[-C--:B------:R-:W-:Y:S01]  /*a0e0*/  FMUL R70, R70, R155.reuse ;  /* 0x0000009b46467220 */ /* 0x080fe20000400000 */
[----:B------:R-:W-:Y:S01]  /*a0f0*/  F2FP.F16.F32.PACK_AB R58, RZ, R58 ;  /* 0x0000003aff3a723e */ /* 0x000fe200000000ff */
[----:B------:R0:W-:Y:S01]  /*a100*/  @P0 STG.E.U16 desc[UR36][R6.64+0x10], R30 ;  /* 0x0000101e06000986 */ /* 0x0001e2000c101524 */
        /* <DEDUP_REMOVED lines=13> */
[--C-:B0-----:R-:W-:Y:S01]  /*a1e0*/  @P0 IMAD.MOV.U32 R6, RZ, RZ, R14.reuse ;  /* 0x000000ffff060224 */ /* 0x101fe200078e000e */
[----:B------:R-:W-:Y:S01]  /*a1f0*/  F2FP.F16.F32.PACK_AB R62, RZ, R62 ;  /* 0x0000003eff3e723e */ /* 0x000fe200000000ff */
[--C-:B------:R-:W-:Y:S01]  /*a200*/  @P0 IMAD.MOV.U32 R7, RZ, RZ, R15.reuse ;  /* 0x000000ffff070224 */ /* 0x100fe200078e000f */
[----:B------:R-:W-:Y:S01]  /*a210*/  F2FP.F16.F32.PACK_AB R63, RZ, R63 ;  /* 0x0000003fff3f723e */ /* 0x000fe200000000ff */
[-C--:B------:R-:W-:Y:S01]  /*a220*/  FMUL R74, R74, R155.reuse ;  /* 0x0000009b4a4a7220 */ /* 0x080fe20000400000 */
[----:B------:R-:W-:Y:S01]  /*a230*/  F2FP.F16.F32.PACK_AB R64, RZ, R64 ;  /* 0x00000040ff40723e */ /* 0x000fe200000000ff */
[-C--:B------:R-:W-:Y:S01]  /*a240*/  FMUL R75, R75, R155.reuse ;  /* 0x0000009b4b4b7220 */ /* 0x080fe20000400000 */
[----:B------:R0:W-:Y:S01]  /*a250*/  @P0 STG.E.U16 desc[UR36][R6.64+0x20], R34 ;  /* 0x0000202206000986 */ /* 0x0001e2000c101524 */
        /* <DEDUP_REMOVED lines=11> */
[--C-:B0-----:R-:W-:Y:S01]  /*a310*/  @P3 IMAD.MOV.U32 R7, RZ, RZ, R15.reuse ;  /* 0x000000ffff073224 */ /* 0x101fe200078e000f */
[----:B------:R-:W-:Y:S01]  /*a320*/  @P3 MOV R6, R14 ;  /* 0x0000000e00063202 */ /* 0x000fe20000000f00 */
[-C--:B------:R-:W-:Y:S01]  /*a330*/  FMUL R81, R81, R155.reuse ;  /* 0x0000009b51517220 */ /* 0x080fe20000400000 */
[----:B------:R-:W-:Y:S01]  /*a340*/  F2FP.F16.F32.PACK_AB R70, RZ, R70 ;  /* 0x00000046ff46723e */ /* 0x000fe200000000ff */
[----:B------:R-:W-:Y:S01]  /*a350*/  FMUL R82, R82, R155 ;  /* 0x0000009b52527220 */ /* 0x000fe20000400000 */
[----:B------:R-:W-:Y:S01]  /*a360*/  F2FP.F16.F32.PACK_AB R71, RZ, R71 ;  /* 0x00000047ff47723e */ /* 0x000fe200000000ff */
[----:B------:R0:W-:Y:S01]  /*a370*/  @P3 STG.E.U16 desc[UR36][R6.64+0x22], R35 ;  /* 0x0000222306003986 */ /* 0x0001e2000c101524 */
        /* <DEDUP_REMOVED lines=9> */
[----:B------:R-:W-:Y:S01]  /*a410*/  FMUL R85, R85, R155 ;  /* 0x0000009b55557220 */ /* 0x000fe20000400000 */
[----:B------:R-:W-:Y:S01]  /*a420*/  F2FP.F16.F32.PACK_AB R74, RZ, R74 ;  /* 0x0000004aff4a723e */ /* 0x000fe200000000ff */
[----:B0-----:R-:W-:Y:S01]  /*a430*/  @P0 IMAD.MOV.U32 R6, RZ, RZ, R14 ;  /* 0x000000ffff060224 */ /* 0x001fe200078e000e */
[----:B------:R-:W-:Y:S01]  /*a440*/  F2FP.F16.F32.PACK_AB R75, RZ, R75 ;  /* 0x0000004bff4b723e */ /* 0x000fe200000000ff */
[----:B------:R-:W-:Y:S01]  /*a450*/  @P0 IMAD.MOV.U32 R7, RZ, RZ, R15 ;  /* 0x000000ffff070224 */ /* 0x000fe200078e000f */
[----:B------:R-:W-:Y:S01]  /*a460*/  F2FP.F16.F32.PACK_AB R76, RZ, R76 ;  /* 0x0000004cff4c723e */ /* 0x000fe200000000ff */
[----:B------:R-:W-:Y:S01]  /*a470*/  FMUL R86, R86, R155 ;  /* 0x0000009b56567220 */ /* 0x000fe20000400000 */
[----:B------:R-:W-:Y:S01]  /*a480*/  F2FP.F16.F32.PACK_AB R77, RZ, R77 ;  /* 0x0000004dff4d723e */ /* 0x000fe200000000ff */
[----:B------:R-:W-:Y:S01]  /*a490*/  FMUL R87, R87, R155 ;  /* 0x0000009b57577220 */ /* 0x000fe20000400000 */
[----:B------:R0:W-:Y:S01]  /*a4a0*/  @P0 STG.E.U16 desc[UR36][R6.64+0x30], R38 ;  /* 0x0000302606000986 */ /* 0x0001e2000c101524 */
[----:B------:R-:W-:-:S02]  /*a4b0*/  ISETP.GT.AND P0, PT, R0, 0x20, P2 ;  /* 0x000000200000780c */ /* 0x000fc40001704270 */
[----:B------:R-:W-:Y:S02]  /*a4c0*/  F2FP.F16.F32.PACK_AB R78, RZ, R78 ;  /* 0x0000004eff4e723e */ /* 0x000fe400000000ff */
[----:B------:R-:W-:Y:S02]  /*a4d0*/  F2FP.F16.F32.PACK_AB R79, RZ, R79 ;  /* 0x0000004fff4f723e */ /* 0x000fe400000000ff */
[----:B------:R-:W-:Y:S02]  /*a4e0*/  F2FP.F16.F32.PACK_AB R80, RZ, R80 ;  /* 0x00000050ff50723e */ /* 0x000fe400000000ff */
[----:B------:R-:W-:Y:S02]  /*a4f0*/  F2FP.F16.F32.PACK_AB R81, RZ, R81 ;  /* 0x00000051ff51723e */ /* 0x000fe400000000ff */
[----:B------:R-:W-:Y:S01]  /*a500*/  F2FP.F16.F32.PACK_AB R82, RZ, R82 ;  /* 0x00000052ff52723e */ /* 0x000fe200000000ff */
[----:B0-----:R-:W-:Y:S01]  /*a510*/  @P3 IMAD.MOV.U32 R6, RZ, RZ, R14 ;  /* 0x000000ffff063224 */ /* 0x001fe200078e000e */
[----:B------:R-:W-:Y:S01]  /*a520*/  F2FP.F16.F32.PACK_AB R83, RZ, R83 ;  /* 0x00000053ff53723e */ /* 0x000fe200000000ff */
[----:B------:R-:W-:Y:S01]  /*a530*/  @P3 IMAD.MOV.U32 R7, RZ, RZ, R15 ;  /* 0x000000ffff073224 */ /* 0x000fe200078e000f */
[----:B------:R-:W-:-:S02]  /*a540*/  F2FP.F16.F32.PACK_AB R84, RZ, R84 ;  /* 0x00000054ff54723e */ /* 0x000fc400000000ff */
[----:B------:R-:W-:Y:S02]  /*a550*/  F2FP.F16.F32.PACK_AB R85, RZ, R85 ;  /* 0x00000055ff55723e */ /* 0x000fe400000000ff */
[----:B------:R0:W-:Y:S01]  /*a560*/  @P3 STG.E.U16 desc[UR36][R6.64+0x32], R39 ;  /* 0x0000322706003986 */ /* 0x0001e2000c101524 */
[C---:B------:R-:W-:Y:S02]  /*a570*/  ISETP.GT.AND P3, PT, R0.reuse, 0x21, P2 ;  /* 0x000000210000780c */ /* 0x040fe40001764270 */
[----:B------:R-:W-:Y:S01]  /*a580*/  F2FP.F16.F32.PACK_AB R86, RZ, R86 ;  /* 0x00000056ff56723e */ /* 0x000fe200000000ff */
[----:B------:R-:W-:Y:S01]  /*a590*/  @P4 STG.E.U16 desc[UR36][R4.64+0x40], R40 ;  /* 0x0000402804004986 */ /* 0x000fe2000c101524 */
[C---:B------:R-:W-:Y:S02]  /*a5a0*/  ISETP.GT.AND P4, PT, R0.reuse, 0x28, P1 ;  /* 0x000000280000780c */ /* 0x040fe40000f84270 */
[----:B------:R-:W-:Y:S01]  /*a5b0*/  F2FP.F16.F32.PACK_AB R87, RZ, R87 ;  /* 0x00000057ff57723e */ /* 0x000fe200000000ff */
[----:B------:R-:W-:Y:S01]  /*a5c0*/  @P5 STG.E.U16 desc[UR36][R4.64+0x42], R41 ;  /* 0x0000422904005986 */ /* 0x000fe2000c101524 */
[----:B------:R-:W-:Y:S01]  /*a5d0*/  ISETP.GT.AND P5, PT, R0, 0x29, P1 ;  /* 0x000000290000780c */ /* 0x000fe20000fa4270 */
[----:B0-----:R-:W-:-:S02]  /*a5e0*/  @P0 IMAD.MOV.U32 R6, RZ, RZ, R14 ;  /* 0x000000ffff060224 */ /* 0x001fc400078e000e */
[----:B------:R-:W-:-:S05]  /*a5f0*/  @P0 IMAD.MOV.U32 R7, RZ, RZ, R15 ;  /* 0x000000ffff070224 */ /* 0x000fca00078e000f */
[----:B------:R0:W-:Y:S01]  /*a600*/  @P0 STG.E.U16 desc[UR36][R6.64+0x40], R42 ;  /* 0x0000402a06000986 */ /* 0x0001e2000c101524 */
[----:B------:R-:W-:Y:S02]  /*a610*/  ISETP.GT.AND P0, PT, R0, 0x28, P2 ;  /* 0x000000280000780c */ /* 0x000fe40001704270 */
[----:B0-----:R-:W-:Y:S01]  /*a620*/  @P3 MOV R6, R14 ;  /* 0x0000000e00063202 */ /* 0x001fe20000000f00 */
[----:B------:R-:W-:-:S05]  /*a630*/  @P3 IMAD.MOV.U32 R7, RZ, RZ, R15 ;  /* 0x000000ffff073224 */ /* 0x000fca00078e000f */
[----:B------:R0:W-:Y:S01]  /*a640*/  @P3 STG.E.U16 desc[UR36][R6.64+0x42], R43 ;  /* 0x0000422b06003986 */ /* 0x0001e2000c101524 */
[----:B------:R-:W-:-:S03]  /*a650*/  ISETP.GT.AND P3, PT, R0, 0x29, P2 ;  /* 0x000000290000780c */ /* 0x000fc60001764270 */
[----:B------:R-:W-:Y:S01]  /*a660*/  @P4 STG.E.U16 desc[UR36][R4.64+0x50], R44 ;  /* 0x0000502c04004986 */ /* 0x000fe2000c101524 */
[----:B------:R-:W-:-:S03]  /*a670*/  ISETP.GT.AND P4, PT, R0, 0x30, P1 ;  /* 0x000000300000780c */ /* 0x000fc60000f84270 */
[----:B------:R-:W-:Y:S01]  /*a680*/  @P5 STG.E.U16 desc[UR36][R4.64+0x52], R45 ;  /* 0x0000522d04005986 */ /* 0x000fe2000c101524 */
[----:B------:R-:W-:Y:S01]  /*a690*/  ISETP.GT.AND P5, PT, R0, 0x31, P1 ;  /* 0x000000310000780c */ /* 0x000fe20000fa4270 */
[----:B0-----:R-:W-:Y:S02]  /*a6a0*/  @P0 IMAD.MOV.U32 R6, RZ, RZ, R14 ;  /* 0x000000ffff060224 */ /* 0x001fe400078e000e */
[----:B------:R-:W-:-:S05]  /*a6b0*/  @P0 IMAD.MOV.U32 R7, RZ, RZ, R15 ;  /* 0x000000ffff070224 */ /* 0x000fca00078e000f */
[----:B------:R0:W-:Y:S01]  /*a6c0*/  @P0 STG.E.U16 desc[UR36][R6.64+0x50], R46 ;  /* 0x0000502e06000986 */ /* 0x0001e2000c101524 */
[----:B------:R-:W-:Y:S01]  /*a6d0*/  ISETP.GT.AND P0, PT, R0, 0x30, P2 ;  /* 0x000000300000780c */ /* 0x000fe20001704270 */
[----:B0-----:R-:W-:Y:S02]  /*a6e0*/  @P3 IMAD.MOV.U32 R6, RZ, RZ, R14 ;  /* 0x000000ffff063224 */ /* 0x001fe400078e000e */
        /* <DEDUP_REMOVED lines=98> */
[C---:B------:R-:W-:Y:S02]  /*ad10*/  ISETP.GT.AND P3, PT, R0.reuse, 0x78, P1 ;  /* 0x000000780000780c */ /* 0x040fe40000f64270 */
[C---:B------:R-:W-:Y:S01]  /*ad20*/  ISETP.GT.AND P1, PT, R0.reuse, 0x79, P1 ;  /* 0x000000790000780c */ /* 0x040fe20000f24270 */
[----:B------:R-:W-:Y:S01]  /*ad30*/  @P4 STG.E.U16 desc[UR36][R4.64+0xe0], R80 ;  /* 0x0000e05004004986 */ /* 0x000fe2000c101524 */
[----:B------:R-:W-:-:S03]  /*ad40*/  ISETP.GT.AND P4, PT, R0, 0x71, P2 ;  /* 0x000000710000780c */ /* 0x000fc60001784270 */
[----:B------:R-:W-:Y:S01]  /*ad50*/  @P5 STG.E.U16 desc[UR36][R4.64+0xe2], R81 ;  /* 0x0000e25104005986 */ /* 0x000fe2000c101524 */
[C---:B------:R-:W-:Y:S02]  /*ad60*/  ISETP.GT.AND P5, PT, R0.reuse, 0x78, P2 ;  /* 0x000000780000780c */ /* 0x040fe400017a4270 */
[----:B------:R-:W-:Y:S01]  /*ad70*/  ISETP.GT.AND P2, PT, R0, 0x79, P2 ;  /* 0x000000790000780c */ /* 0x000fe20001744270 */
[----:B0-----:R-:W-:Y:S02]  /*ad80*/  @P0 IMAD.MOV.U32 R6, RZ, RZ, R14 ;  /* 0x000000ffff060224 */ /* 0x001fe400078e000e */
[----:B------:R-:W-:-:S05]  /*ad90*/  @P0 IMAD.MOV.U32 R7, RZ, RZ, R15 ;  /* 0x000000ffff070224 */ /* 0x000fca00078e000f */
[----:B------:R0:W-:Y:S02]  /*ada0*/  @P0 STG.E.U16 desc[UR36][R6.64+0xe0], R82 ;  /* 0x0000e05206000986 */ /* 0x0001e4000c101524 */
[----:B0-----:R-:W-:Y:S01]  /*adb0*/  @P4 MOV R6, R14 ;  /* 0x0000000e00064202 */ /* 0x001fe20000000f00 */
[----:B------:R-:W-:-:S05]  /*adc0*/  @P4 IMAD.MOV.U32 R7, RZ, RZ, R15 ;  /* 0x000000ffff074224 */ /* 0x000fca00078e000f */
[----:B------:R-:W-:Y:S04]  /*add0*/  @P4 STG.E.U16 desc[UR36][R6.64+0xe2], R83 ;  /* 0x0000e25306004986 */ /* 0x000fe8000c101524 */
[----:B------:R-:W-:Y:S04]  /*ade0*/  @P3 STG.E.U16 desc[UR36][R4.64+0xf0], R84 ;  /* 0x0000f05404003986 */ /* 0x000fe8000c101524 */
[----:B------:R0:W-:Y:S02]  /*adf0*/  @P1 STG.E.U16 desc[UR36][R4.64+0xf2], R85 ;  /* 0x0000f25504001986 */ /* 0x0001e4000c101524 */
[----:B0-----:R-:W-:-:S02]  /*ae00*/  @P5 IMAD.MOV.U32 R4, RZ, RZ, R14 ;  /* 0x000000ffff045224 */ /* 0x001fc400078e000e */
[----:B------:R-:W-:-:S05]  /*ae10*/  @P5 IMAD.MOV.U32 R5, RZ, RZ, R15 ;  /* 0x000000ffff055224 */ /* 0x000fca00078e000f */
[----:B------:R0:W-:Y:S04]  /*ae20*/  @P5 STG.E.U16 desc[UR36][R4.64+0xf0], R86 ;  /* 0x0000f05604005986 */ /* 0x0001e8000c101524 */
[----:B------:R0:W-:Y:S02]  /*ae30*/  @P2 STG.E.U16 desc[UR36][R14.64+0xf2], R87 ;  /* 0x0000f2570e002986 */ /* 0x0001e4000c101524 */
.L_x_284:
[----:B------:R-:W-:Y:S05]  /*ae40*/  BSYNC B0 ;  /* 0x0000000000007941 */ /* 0x000fea0003800000 */
.L_x_32:
[----:B------:R-:W-:Y:S01]  /*ae50*/  ULDC UR4, c[0x0][0xc] ;  /* 0x0000030000047ab9 */ /* 0x000fe20000000800 */
[----:B------:R-:W-:Y:S01]  /*ae60*/  ULDC UR5, c[0x0][0x10] ;  /* 0x0000040000057ab9 */ /* 0x000fe20000000800 */
[----:B0-----:R-:W0:Y:S01]  /*ae70*/  LDC R3, c[0x0][0x14] ;  /* 0x00000500ff037b82 */ /* 0x001e220000000800 */
[----:B------:R-:W-:Y:S01]  /*ae80*/  UIMAD.WIDE.U32 UR4, UR4, UR5, URZ ;  /* 0x00000005040472a5 */ /* 0x000fe2000f8e003f */
[----:B------:R-:W-:Y:S01]  /*ae90*/  PRMT R0, RZ, 0x7610, R0 ;  /* 0x00007610ff007816 */ /* 0x000fe20000000000 */
[----:B-----5:R-:W-:Y:S02]  /*aea0*/  IMAD.MOV.U32 R154, RZ, RZ, -0x1 ;  /* 0xffffffffff9a7424 */ /* 0x020fe400078e00ff */
[----:B------:R-:W-:Y:S02]  /*aeb0*/  IMAD.MOV.U32 R23, RZ, RZ, -0x1 ;  /* 0xffffffffff177424 */ /* 0x000fe400078e00ff */
[----:B0-----:R-:W-:-:S04]  /*aec0*/  IMAD.WIDE.U32 R16, R3, UR4, R16 ;  /* 0x0000000403107c25 */ /* 0x001fc8000f8e0010 */
[----:B------:R-:W-:Y:S01]  /*aed0*/  IMAD R3, R3, UR5, RZ ;  /* 0x0000000503037c24 */ /* 0x000fe2000f8e02ff */
[----:B------:R-:W-:Y:S02]  /*aee0*/  ULDC.64 UR4, c[0x0][0x650] ;  /* 0x0001940000047ab9 */ /* 0x000fe40000000a00 */
[----:B------:R-:W-:Y:S01]  /*aef0*/  ISETP.GE.U32.AND P0, PT, R16, UR4, PT ;  /* 0x0000000410007c0c */ /* 0x000fe2000bf06070 */
[----:B------:R-:W-:-:S05]  /*af00*/  IMAD.IADD R17, R17, 0x1, R3 ;  /* 0x0000000111117824 */ /* 0x000fca00078e0203 */
[----:B------:R-:W-:-:S13]  /*af10*/  ISETP.GE.U32.AND.EX P0, PT, R17, UR5, PT, P0 ;  /* 0x0000000511007c0c */ /* 0x000fda000bf06100 */
[----:B------:R-:W-:Y:S05]  /*af20*/  @P0 BRA `(.L_x_285) ;  /* 0x0000000400640947 */ /* 0x000fea0003800000 */
[----:B------:R-:W0:Y:S01]  /*af30*/  S2R R12, SR_CTAID.X ;  /* 0x00000000000c7919 */ /* 0x000e220000002500 */
[----:B-12---:R-:W1:Y:S01]  /*af40*/  LDC.64 R10, c[0x0][0x628] ;  /* 0x00018a00ff0a7b82 */ /* 0x006e620000000a00 */
[----:B------:R-:W-:Y:S01]  /*af50*/  ULDC UR4, c[0x0][0x150] ;  /* 0x0000540000047ab9 */ /* 0x000fe20000000800 */
[----:B------:R-:W-:Y:S01]  /*af60*/  IMAD.MOV.U32 R8, RZ, RZ, R16 ;  /* 0x000000ffff087224 */ /* 0x000fe200078e0010 */
[----:B------:R-:W2:Y:S01]  /*af70*/  S2R R24, SR_CTAID.Y ;  /* 0x0000000000187919 */ /* 0x000ea20000002600 */
[----:B------:R-:W-:-:S04]  /*af80*/  MOV R9, R17 ;  /* 0x0000001100097202 */ /* 0x000fc80000000f00 */
[----:B------:R-:W2:Y:S08]  /*af90*/  LDC R21, c[0x0][0x144] ;  /* 0x00005100ff157b82 */ /* 0x000eb00000000800 */
[----:B------:R-:W2:Y:S08]  /*afa0*/  LDC R0, c[0x0][0x630] ;  /* 0x00018c00ff007b82 */ /* 0x000eb00000000800 */
[----:B------:R-:W2:Y:S01]  /*afb0*/  LDC.64 R14, c[0x0][0x620] ;  /* 0x00018800ff0e7b82 */ /* 0x000ea20000000a00 */
[----:B-1----:R-:W-:-:S04]  /*afc0*/  ISETP.NE.U32.AND P0, PT, R10, RZ, PT ;  /* 0x000000ff0a00720c */ /* 0x002fc80003f05070 */
[----:B------:R-:W-:Y:S02]  /*afd0*/  ISETP.NE.AND.EX P0, PT, R11, RZ, PT, P0 ;  /* 0x000000ff0b00720c */ /* 0x000fe40003f05300 */
[----:B0-----:R-:W-:-:S05]  /*afe0*/  I2FP.F32.U32 R3, R12 ;  /* 0x0000000c00037245 */ /* 0x001fca0000201000 */
[----:B------:R-:W-:-:S04]  /*aff0*/  FMUL R3, R3, UR4 ;  /* 0x0000000403037c20 */ /* 0x000fc80008400000 */
[----:B------:R0:W1:Y:S02]  /*b000*/  F2I.U32.TRUNC.NTZ R20, R3 ;  /* 0x0000000300147305 */ /* 0x000064000020f000 */
[----:B------:R-:W-:Y:S05]  /*b010*/  @!P0 BRA `(.L_x_286) ;  /* 0x0000000000288947 */ /* 0x000fea0003800000 */
[----:B0-----:R-:W0:Y:S02]  /*b020*/  LDC R3, c[0x0][0x634] ;  /* 0x00018d00ff037b82 */ /* 0x001e240000000800 */
        /* <DEDUP_REMOVED lines=9> */
.L_x_286:
[----:B------:R-:W5:Y:S01]  /*b0c0*/  LDC.64 R30, c[0x0][0x640] ;  /* 0x00019000ff1e7b82 */ /* 0x000f620000000a00 */
[-CC-:B--2---:R-:W-:Y:S01]  /*b0d0*/  SHF.R.U64 R23, R8, R0.reuse, R9.reuse ;  /* 0x0000000008177219 */ /* 0x184fe20000001209 */
[----:B-1----:R-:W-:Y:S01]  /*b0e0*/  IMAD.MOV R20, RZ, RZ, -R20 ;  /* 0x000000ffff147224 */ /* 0x002fe200078e0a14 */
[----:B------:R-:W-:Y:S01]  /*b0f0*/  SHF.R.U32.HI R0, RZ, R0, R9 ;  /* 0x00000000ff007219 */ /* 0x000fe20000011609 */
[----:B------:R-:W-:Y:S01]  /*b100*/  ULDC UR4, c[0x0][0x154] ;  /* 0x0000550000047ab9 */ /* 0x000fe20000000800 */
[----:B0-----:R-:W-:Y:S01]  /*b110*/  IADD3 R3, P0, RZ, -R23, RZ ;  /* 0x80000017ff037210 */ /* 0x001fe20007f1e0ff */
[----:B------:R-:W-:Y:S01]  /*b120*/  IMAD R26, R21, R20, R12 ;  /* 0x00000014151a7224 */ /* 0x000fe200078e020c */
[----:B------:R-:W-:Y:S01]  /*b130*/  MOV R7, 0x1 ;  /* 0x0000000100077802 */ /* 0x000fe20000000f00 */
[----:B------:R-:W0:Y:S02]  /*b140*/  LDC R6, c[0x0][0x618] ;  /* 0x00018600ff067b82 */ /* 0x000e240000000800 */
[----:B------:R-:W-:-:S04]  /*b150*/  IMAD.X R5, RZ, RZ, ~R0, P0 ;  /* 0x000000ffff057224 */ /* 0x000fc800000e0e00 */
[-C--:B------:R-:W-:Y:S02]  /*b160*/  IMAD R0, R5, R14.reuse, RZ ;  /* 0x0000000e05007224 */ /* 0x080fe400078e02ff */
[----:B------:R-:W1:Y:S01]  /*b170*/  LDC R8, c[0x0][0x608] ;  /* 0x00018200ff087b82 */ /* 0x000e620000000800 */
[----:B------:R-:W-:-:S04]  /*b180*/  IMAD.WIDE.U32 R4, R3, R14, R16 ;  /* 0x0000000e03047225 */ /* 0x000fc800078e0010 */
[----:B------:R-:W-:Y:S01]  /*b190*/  IMAD R3, R3, R15, R0 ;  /* 0x0000000f03037224 */ /* 0x000fe200078e0200 */
[----:B------:R-:W-:Y:S02]  /*b1a0*/  I2FP.F32.U32 R0, R24 ;  /* 0x0000001800007245 */ /* 0x000fe40000201000 */
[----:B------:R-:W2:Y:S01]  /*b1b0*/  LDC R28, c[0x0][0x658] ;  /* 0x00019600ff1c7b82 */ /* 0x000ea20000000800 */
[----:B------:R-:W-:Y:S01]  /*b1c0*/  IMAD.IADD R3, R5, 0x1, R3 ;  /* 0x0000000105037824 */ /* 0x000fe200078e0203 */
[----:B-----5:R-:W-:Y:S01]  /*b1d0*/  ISETP.NE.U32.AND P0, PT, R30, RZ, PT ;  /* 0x000000ff1e00720c */ /* 0x020fe20003f05070 */
[----:B------:R-:W-:Y:S01]  /*b1e0*/  FMUL R0, R0, UR4 ;  /* 0x0000000400007c20 */ /* 0x000fe20008400000 */
[----:B------:R-:W-:Y:S02]  /*b1f0*/  IMAD.MOV.U32 R5, RZ, RZ, -0x1 ;  /* 0xffffffffff057424 */ /* 0x000fe400078e00ff */
[----:B------:R-:W-:Y:S01]  /*b200*/  ISETP.NE.AND.EX P0, PT, R31, RZ, PT, P0 ;  /* 0x000000ff1f00720c */ /* 0x000fe20003f05300 */
[----:B------:R1:W2:Y:S01]  /*b210*/  F2I.U32.TRUNC.NTZ R13, R0 ;  /* 0x00000000000d7305 */ /* 0x0002a2000020f000 */
[----:B------:R-:W3:Y:S01]  /*b220*/  LDC R15, c[0x0][0x148] ;  /* 0x00005200ff0f7b82 */ /* 0x000ee20000000800 */
[----:B0-----:R-:W-:-:S02]  /*b230*/  SHF.R.U64 R12, R4, R6, R3 ;  /* 0x00000006040c7219 */ /* 0x001fc40000001203 */
[----:B------:R-:W-:-:S05]  /*b240*/  SHF.R.U32.HI R3, RZ, R6, R3 ;  /* 0x00000006ff037219 */ /* 0x000fca0000011603 */
[----:B------:R-:W0:Y:S01]  /*b250*/  LDC R20, c[0x0][0x600] ;  /* 0x00018000ff147b82 */ /* 0x000e220000000800 */
[-CC-:B-1----:R-:W-:Y:S02]  /*b260*/  SHF.R.U64 R10, R12, R8.reuse, R3.reuse ;  /* 0x000000080c0a7219 */ /* 0x182fe40000001203 */
[----:B------:R-:W-:-:S05]  /*b270*/  SHF.R.U32.HI R3, RZ, R8, R3 ;  /* 0x00000008ff037219 */ /* 0x000fca0000011603 */
[----:B------:R-:W1:Y:S01]  /*b280*/  LDC R21, c[0x0][0x648] ;  /* 0x00019200ff157b82 */ /* 0x000e620000000800 */
[-C--:B--2---:R-:W-:Y:S02]  /*b290*/  SHF.L.U32 R4, R5, R28.reuse, RZ ;  /* 0x0000001c05047219 */ /* 0x084fe400000006ff */
[-CC-:B------:R-:W-:Y:S02]  /*b2a0*/  SHF.R.U64 R14, R10, R28.reuse, R3.reuse ;  /* 0x0000001c0a0e7219 */ /* 0x180fe40000001203 */
[----:B------:R-:W-:Y:S02]  /*b2b0*/  SHF.R.U32.HI R5, RZ, R28, R3 ;  /* 0x0000001cff057219 */ /* 0x000fe40000011603 */
[----:B------:R-:W-:Y:S01]  /*b2c0*/  LOP3.LUT R153, RZ, R4, RZ, 0x33, !PT ;  /* 0x00000004ff997212 */ /* 0x000fe200078e33ff */
[----:B------:R-:W2:Y:S01]  /*b2d0*/  LDC R25, c[0x0][0x638] ;  /* 0x00018e00ff197b82 */ /* 0x000ea20000000800 */
[----:B------:R-:W-:Y:S01]  /*b2e0*/  SHF.L.U32 R28, R7, R28, RZ ;  /* 0x0000001c071c7219 */ /* 0x000fe200000006ff */
[----:B------:R-:W-:-:S06]  /*b2f0*/  IMAD.MOV.U32 R4, RZ, RZ, R14 ;  /* 0x000000ffff047224 */ /* 0x000fcc00078e000e */
[----:B------:R-:W0:Y:S01]  /*b300*/  LDC R27, c[0x0][0x610] ;  /* 0x00018400ff1b7b82 */ /* 0x000e220000000800 */
[----:B------:R-:W-:Y:S05]  /*b310*/  @!P0 BRA `(.L_x_287) ;  /* 0x0000000000288947 */ /* 0x000fea0003800000 */
[----:B------:R-:W5:Y:S02]  /*b320*/  LDC R3, c[0x0][0x64c] ;  /* 0x00019300ff037b82 */ /* 0x000f640000000800 */
[----:B-----5:R-:W-:-:S05]  /*b330*/  IADD3 R3, P0, R14, R3, RZ ;  /* 0x000000030e037210 */ /* 0x020fca0007f1e0ff */
        /* <DEDUP_REMOVED lines=8> */
.L_x_287:
[----:B------:R-:W-:Y:S01]  /*b3c0*/  ISETP.NE.AND P0, PT, R2, 0x1, PT ;  /* 0x000000010200780c */ /* 0x000fe20003f05270 */
[----:B------:R-:W-:Y:S01]  /*b3d0*/  IMAD.MOV R13, RZ, RZ, -R13 ;  /* 0x000000ffff0d7224 */ /* 0x000fe200078e0a0d */
[----:B-1----:R-:W-:Y:S01]  /*b3e0*/  SHF.R.U64 R0, R4, R21, R5 ;  /* 0x0000001504007219 */ /* 0x002fe20000001205 */
[----:B0-----:R-:W-:Y:S01]  /*b3f0*/  VIADD R5, R20, 0xffffffff ;  /* 0xffffffff14057836 */ /* 0x001fe20000000000 */
[----:B------:R-:W-:-:S03]  /*b400*/  LOP3.LUT R153, R10, R153, RZ, 0xc0, !PT ;  /* 0x000000990a997212 */ /* 0x000fc600078ec0ff */
[----:B------:R-:W-:Y:S01]  /*b410*/  IMAD.MOV R3, RZ, RZ, -R0 ;  /* 0x000000ffff037224 */ /* 0x000fe200078e0a00 */
[----:B------:R-:W-:Y:S01]  /*b420*/  LOP3.LUT R5, R12, R5, RZ, 0xc0, !PT ;  /* 0x000000050c057212 */ /* 0x000fe200078ec0ff */
[----:B------:R-:W-:Y:S02]  /*b430*/  IMAD R153, R28, R0, R153 ;  /* 0x000000001c997224 */ /* 0x000fe400078e0299 */
[----:B--2---:R-:W-:Y:S01]  /*b440*/  IMAD R0, R3, R25, R14 ;  /* 0x0000001903007224 */ /* 0x004fe200078e020e */
[----:B------:R-:W-:Y:S01]  /*b450*/  MOV R3, 0x1 ;  /* 0x0000000100037802 */ /* 0x000fe20000000f00 */
[----:B---3--:R-:W-:Y:S02]  /*b460*/  @P0 IMAD R26, R15, R13, R24 ;  /* 0x0000000d0f1a0224 */ /* 0x008fe400078e0218 */
[----:B------:R-:W-:Y:S01]  /*b470*/  IMAD R4, R0, R20, R5 ;  /* 0x0000001400047224 */ /* 0x000fe200078e0205 */
[----:B------:R-:W-:Y:S01]  /*b480*/  PRMT R0, R3, 0x7610, R0 ;  /* 0x0000761003007816 */ /* 0x000fe20000000000 */
[----:B------:R-:W-:-:S05]  /*b490*/  IMAD R153, R153, R27, R26 ;  /* 0x0000001b99997224 */ /* 0x000fca00078e021a */
[----:B------:R-:W-:Y:S02]  /*b4a0*/  SEL R154, R4, R153, !P0 ;  /* 0x00000099049a7207 */ /* 0x000fe40004000000 */
[----:B------:R-:W-:-:S07]  /*b4b0*/  SEL R153, R153, R4, !P0 ;  /* 0x0000000499997207 */ /* 0x000fce0004000000 */
.L_x_285:
[----:B------:R-:W-:-:S13]  /*b4c0*/  LOP3.LUT P0, RZ, R0, 0xff, RZ, 0xc0, !PT ;  /* 0x000000ff00ff7812 */ /* 0x000fda000780c0ff */
[----:B------:R-:W-:Y:S05]  /*b4d0*/  @P0 BRA `(.L_x_288) ;  /* 0xffffff5c00380947 */ /* 0x000fea000383ffff */
[----:B------:R-:W-:Y:S05]  /*b4e0*/  EXIT ;  /* 0x000000000000794d */ /* 0x000fea0003800000 */
.L_x_7:
[----:B0-----:R-:W-:Y:S01]  /*b4f0*/  ULDC.64 UR4, c[0x0][0x650] ;  /* 0x0001940000047ab9 */ /* 0x001fe20000000a00 */
        /* <DEDUP_REMOVED lines=20> */
[----:B------:R-:W-:Y:S01]  /*b640*/  IMAD.WIDE.U32 R8, R13, R14, RZ ;  /* 0x0000000e0d087225 */ /* 0x000fe200078e00ff */
[----:B------:R-:W-:-:S03]  /*b650*/  MOV R12, R11 ;  /* 0x0000000b000c7202 */ /* 0x000fc60000000f00 */
[----:B------:R-:W-:Y:S01]  /*b660*/  IMAD.X R13, RZ, RZ, RZ, P0 ;  /* 0x000000ffff0d7224 */ /* 0x000fe200000e06ff */
[----:B------:R-:W-:-:S05]  /*b670*/  IADD3 RZ, P0, R9, R10, RZ ;  /* 0x0000000a09ff7210 */ /* 0x000fca0007f1e0ff */
[----:B------:R-:W-:-:S08]  /*b680*/  IMAD.WIDE.U32.X R12, R21, R15, R12, P0 ;  /* 0x0000000f150c7225 */ /* 0x000fd000000e040c */
.L_x_290:
[----:B------:R-:W0:Y:S01]  /*b690*/  LDC.64 R28, c[0x0][0x640] ;  /* 0x00019000ff1c7b82 */ /* 0x000e220000000a00 */
[-CC-:B------:R-:W-:Y:S01]  /*b6a0*/  SHF.R.U64 R22, R12, R6.reuse, R13.reuse ;  /* 0x000000060c167219 */ /* 0x180fe2000000120d */
[----:B------:R-:W-:Y:S01]  /*b6b0*/  IMAD.MOV.U32 R30, RZ, RZ, 0x1 ;  /* 0x00000001ff1e7424 */ /* 0x000fe200078e00ff */
[----:B------:R-:W-:Y:S02]  /*b6c0*/  SHF.R.U32.HI R6, RZ, R6, R13 ;  /* 0x00000006ff067219 */ /* 0x000fe4000001160d */
[----:B------:R-:W-:-:S03]  /*b6d0*/  IADD3 R11, P0, RZ, -R22, RZ ;  /* 0x80000016ff0b7210 */ /* 0x000fc60007f1e0ff */
[----:B------:R-:W1:Y:S02]  /*b6e0*/  LDC R10, c[0x0][0x618] ;  /* 0x00018600ff0a7b82 */ /* 0x000e640000000800 */
[----:B------:R-:W-:-:S04]  /*b6f0*/  IMAD.X R9, RZ, RZ, ~R6, P0 ;  /* 0x000000ffff097224 */ /* 0x000fc800000e0e06 */
[-C--:B------:R-:W-:Y:S02]  /*b700*/  IMAD R6, R9, R26.reuse, RZ ;  /* 0x0000001a09067224 */ /* 0x080fe400078e02ff */
[----:B------:R-:W2:Y:S01]  /*b710*/  LDC R12, c[0x0][0x608] ;  /* 0x00018200ff0c7b82 */ /* 0x000ea20000000800 */
[----:B------:R-:W-:-:S04]  /*b720*/  IMAD.WIDE.U32 R8, R11, R26, R16 ;  /* 0x0000001a0b087225 */ /* 0x000fc800078e0010 */
[----:B------:R-:W-:-:S03]  /*b730*/  IMAD R11, R11, R27, R6 ;  /* 0x0000001b0b0b7224 */ /* 0x000fc600078e0206 */
[----:B------:R-:W3:Y:S01]  /*b740*/  LDC R25, c[0x0][0x658] ;  /* 0x00019600ff197b82 */ /* 0x000ee20000000800 */
[----:B------:R-:W-:Y:S01]  /*b750*/  IMAD.IADD R9, R9, 0x1, R11 ;  /* 0x0000000109097824 */ /* 0x000fe200078e020b */
[----:B0-----:R-:W-:-:S04]  /*b760*/  ISETP.NE.U32.AND P0, PT, R28, RZ, PT ;  /* 0x000000ff1c00720c */ /* 0x001fc80003f05070 */
[----:B------:R-:W-:Y:S02]  /*b770*/  ISETP.NE.AND.EX P0, PT, R29, RZ, PT, P0 ;  /* 0x000000ff1d00720c */ /* 0x000fe40003f05300 */
[----:B------:R-:W0:Y:S01]  /*b780*/  LDC R20, c[0x0][0x600] ;  /* 0x00018000ff147b82 */ /* 0x000e220000000800 */
[-CC-:B-1----:R-:W-:Y:S01]  /*b790*/  SHF.R.U64 R14, R8, R10.reuse, R9.reuse ;  /* 0x0000000a080e7219 */ /* 0x182fe20000001209 */
[----:B------:R-:W-:Y:S01]  /*b7a0*/  IMAD.MOV.U32 R8, RZ, RZ, -0x1 ;  /* 0xffffffffff087424 */ /* 0x000fe200078e00ff */
[----:B------:R-:W-:-:S05]  /*b7b0*/  SHF.R.U32.HI R9, RZ, R10, R9 ;  /* 0x0000000aff097219 */ /* 0x000fca0000011609 */
[----:B------:R-:W1:Y:S01]  /*b7c0*/  LDC R26, c[0x0][0x648] ;  /* 0x00019200ff1a7b82 */ /* 0x000e620000000800 */
[-CC-:B--2---:R-:W-:Y:S02]  /*b7d0*/  SHF.R.U64 R21, R14, R12.reuse, R9.reuse ;  /* 0x0000000c0e157219 */ /* 0x184fe40000001209 */
[----:B------:R-:W-:-:S05]  /*b7e0*/  SHF.R.U32.HI R6, RZ, R12, R9 ;  /* 0x0000000cff067219 */ /* 0x000fca0000011609 */
[----:B------:R-:W2:Y:S01]  /*b7f0*/  LDC R27, c[0x0][0x638] ;  /* 0x00018e00ff1b7b82 */ /* 0x000ea20000000800 */
[-C--:B---3--:R-:W-:Y:S02]  /*b800*/  SHF.L.U32 R8, R8, R25.reuse, RZ ;  /* 0x0000001908087219 */ /* 0x088fe400000006ff */
[-CC-:B------:R-:W-:Y:S02]  /*b810*/  SHF.R.U64 R23, R21, R25.reuse, R6.reuse ;  /* 0x0000001915177219 */ /* 0x180fe40000001206 */
[----:B------:R-:W-:Y:S02]  /*b820*/  LOP3.LUT R32, RZ, R8, RZ, 0x33, !PT ;  /* 0x00000008ff207212 */ /* 0x000fe400078e33ff */
[----:B------:R-:W-:Y:S01]  /*b830*/  SHF.R.U32.HI R9, RZ, R25, R6 ;  /* 0x00000019ff097219 */ /* 0x000fe20000011606 */
[----:B------:R-:W3:Y:S01]  /*b840*/  LDC R31, c[0x0][0x610] ;  /* 0x00018400ff1f7b82 */ /* 0x000ee20000000800 */
[----:B------:R-:W-:Y:S01]  /*b850*/  IMAD.MOV.U32 R8, RZ, RZ, R23 ;  /* 0x000000ffff087224 */ /* 0x000fe200078e0017 */
[----:B------:R-:W-:Y:S06]  /*b860*/  @!P0 BRA `(.L_x_291) ;  /* 0x0000000000288947 */ /* 0x000fec0003800000 */
[----:B------:R-:W4:Y:S02]  /*b870*/  LDC R6, c[0x0][0x64c] ;  /* 0x00019300ff067b82 */ /* 0x000f240000000800 */
[----:B----4-:R-:W-:-:S05]  /*b880*/  IADD3 R13, P0, R23, R6, RZ ;  /* 0x00000006170d7210 */ /* 0x010fca0007f1e0ff */
        /* <DEDUP_REMOVED lines=8> */
.L_x_291:
[----:B------:R-:W-:Y:S02]  /*b910*/  ISETP.NE.AND P0, PT, R2, 0x1, PT ;  /* 0x000000010200780c */ /* 0x000fe40003f05270 */
[----:B-1----:R-:W-:Y:S01]  /*b920*/  SHF.R.U64 R6, R8, R26, R9 ;  /* 0x0000001a08067219 */ /* 0x002fe20000001209 */
[----:B0-----:R-:W-:Y:S01]  /*b930*/  VIADD R9, R20, 0xffffffff ;  /* 0xffffffff14097836 */ /* 0x001fe20000000000 */
[----:B------:R-:W-:Y:S02]  /*b940*/  SHF.L.U32 R30, R30, R25, RZ ;  /* 0x000000191e1e7219 */ /* 0x000fe400000006ff */
[----:B------:R-:W-:Y:S01]  /*b950*/  LOP3.LUT R5, R21, R32, RZ, 0xc0, !PT ;  /* 0x0000002015057212 */ /* 0x000fe200078ec0ff */
[----:B------:R-:W-:-:S04]  /*b960*/  IMAD.MOV R8, RZ, RZ, -R6 ;  /* 0x000000ffff087224 */ /* 0x000fc800078e0a06 */
[----:B------:R-:W-:Y:S01]  /*b970*/  IMAD R6, R30, R6, R5 ;  /* 0x000000061e067224 */ /* 0x000fe200078e0205 */
[----:B------:R-:W-:Y:S01]  /*b980*/  LOP3.LUT R5, R14, R9, RZ, 0xc0, !PT ;  /* 0x000000090e057212 */ /* 0x000fe200078ec0ff */
[----:B------:R-:W-:Y:S02]  /*b990*/  @P0 IMAD R3, R7, R24, R4 ;  /* 0x0000001807030224 */ /* 0x000fe400078e0204 */
[----:B--2---:R-:W-:Y:S02]  /*b9a0*/  IMAD R4, R8, R27, R23 ;  /* 0x0000001b08047224 */ /* 0x004fe400078e0217 */
[----:B---3--:R-:W-:Y:S02]  /*b9b0*/  IMAD R3, R6, R31, R3 ;  /* 0x0000001f06037224 */ /* 0x008fe400078e0203 */
[----:B------:R-:W-:Y:S02]  /*b9c0*/  IMAD R4, R4, R20, R5 ;  /* 0x0000001404047224 */ /* 0x000fe400078e0205 */
[----:B------:R-:W-:-:S02]  /*b9d0*/  IMAD.MOV.U32 R8, RZ, RZ, 0x1 ;  /* 0x00000001ff087424 */ /* 0x000fc400078e00ff */
[----:B------:R-:W-:Y:S01]  /*b9e0*/  IMAD.MOV.U32 R6, RZ, RZ, R22 ;  /* 0x000000ffff067224 */ /* 0x000fe200078e0016 */
[----:B------:R-:W-:Y:S02]  /*b9f0*/  SEL R21, R4, R3, !P0 ;  /* 0x0000000304157207 */ /* 0x000fe40004000000 */
[----:B------:R-:W-:-:S07]  /*ba00*/  SEL R20, R3, R4, !P0 ;  /* 0x0000000403147207 */ /* 0x000fce0004000000 */
.L_x_289:
[----:B------:R-:W-:-:S08]  /*ba10*/  NOP ;  /* 0x0000000000007918 */ /* 0x000fd00000000000 */
[----:B------:R-:W0:-:S00]  /*ba20*/  USETMAXREG.DEALLOC.CTAPOOL 0x28 ;  /* 0x00000028000079c8 */ /* 0x000e0000080e0500 */
[----:B0-----:R-:W-:-:S13]  /*ba30*/  ISETP.NE.AND P0, PT, R0, RZ, PT ;  /* 0x000000ff0000720c */ /* 0x001fda0003f05270 */
[----:B------:R-:W-:Y:S05]  /*ba40*/  @P0 EXIT ;  /* 0x000000000000094d */ /* 0x000fea0003800000 */
[----:B------:R-:W-:Y:S01]  /*ba50*/  LOP3.LUT P0, RZ, R8, 0xff, RZ, 0xc0, !PT ;  /* 0x000000ff08ff7812 */ /* 0x000fe2000780c0ff */
[----:B------:R-:W-:Y:S02]  /*ba60*/  IMAD.MOV.U32 R0, RZ, RZ, 0x1 ;  /* 0x00000001ff007424 */ /* 0x000fe400078e00ff */
[----:B------:R-:W-:-:S10]  /*ba70*/  IMAD.MOV.U32 R3, RZ, RZ, RZ ;  /* 0x000000ffff037224 */ /* 0x000fd400078e00ff */
[----:B------:R-:W-:Y:S05]  /*ba80*/  @!P0 BRA `(.L_x_292) ;  /* 0x0000000c00788947 */ /* 0x000fea0003800000 */
[----:B------:R-:W0:Y:S01]  /*ba90*/  LDC R0, c[0x0][0x28c] ;  /* 0x0000a300ff007b82 */ /* 0x000e220000000800 */
[----:B------:R-:W1:Y:S01]  /*baa0*/  S2R R11, SR_CgaCtaId ;  /* 0x00000000000b7919 */ /* 0x000e620000008800 */
[----:B------:R-:W-:Y:S01]  /*bab0*/  ULDC UR5, c[0x0][0x658] ;  /* 0x0001960000057ab9 */ /* 0x000fe20000000800 */
[----:B------:R-:W-:Y:S01]  /*bac0*/  UMOV UR7, 0xffffffff ;  /* 0xffffffff00077882 */ /* 0x000fe20000000000 */
[----:B------:R-:W-:Y:S01]  /*bad0*/  ULDC UR6, c[0x0][0xc] ;  /* 0x0000030000067ab9 */ /* 0x000fe20000000800 */
[----:B------:R-:W-:Y:S01]  /*bae0*/  USHF.L.U32 UR9, UR7, UR5, URZ ;  /* 0x0000000507097299 */ /* 0x000fe2000800063f */
[----:B------:R-:W-:Y:S01]  /*baf0*/  BSSY B0, `(.L_x_292) ;  /* 0x00000d7000007945 */ /* 0x000fe20003800000 */
[----:B------:R-:W-:Y:S01]  /*bb00*/  UMOV UR8, 0x1 ;  /* 0x0000000100087882 */ /* 0x000fe20000000000 */
[----:B------:R-:W-:Y:S01]  /*bb10*/  ULDC UR7, c[0x0][0x10] ;  /* 0x0000040000077ab9 */ /* 0x000fe20000000800 */
[----:B------:R-:W-:Y:S01]  /*bb20*/  USHF.L.U32 UR5, UR8, UR5, URZ ;  /* 0x0000000508057299 */ /* 0x000fe2000800063f */
[----:B------:R-:W-:Y:S01]  /*bb30*/  MOV R9, 0x1 ;  /* 0x0000000100097802 */ /* 0x000fe20000000f00 */
[----:B------:R-:W-:Y:S01]  /*bb40*/  UIMAD.WIDE.U32 UR6, UR6, UR7, URZ ;  /* 0x00000007060672a5 */ /* 0x000fe2000f8e003f */
[----:B------:R-:W-:Y:S01]  /*bb50*/  LOP3.LUT R13, R19, 0x2, RZ, 0xfc, !PT ;  /* 0x00000002130d7812 */ /* 0x000fe200078efcff */
[----:B------:R-:W-:Y:S01]  /*bb60*/  ULDC UR8, c[0x0][0x14] ;  /* 0x0000050000087ab9 */ /* 0x000fe20000000800 */
[----:B------:R-:W-:Y:S01]  /*bb70*/  ULDC UR4, c[0x0][0x600] ;  /* 0x0001800000047ab9 */ /* 0x000fe20000000800 */
[----:B------:R-:W-:-:S02]  /*bb80*/  UIMAD.WIDE.U32 UR30, UR6, UR8, URZ ;  /* 0x00000008061e72a5 */ /* 0x000fc4000f8e003f */
[----:B------:R-:W-:Y:S02]  /*bb90*/  UIMAD UR7, UR7, UR8, URZ ;  /* 0x00000008070772a4 */ /* 0x000fe4000f8e023f */
[----:B------:R-:W-:Y:S02]  /*bba0*/  UIADD3 UR4, UR4, -0x1, URZ ;  /* 0xffffffff04047890 */ /* 0x000fe4000fffe03f */
[----:B------:R-:W-:Y:S02]  /*bbb0*/  ULOP3.LUT UR6, URZ, UR9, URZ, 0x33, !UPT ;  /* 0x000000093f067292 */ /* 0x000fe4000f8e333f */
[----:B------:R-:W-:Y:S01]  /*bbc0*/  UIADD3 UR7, UR31, UR7, URZ ;  /* 0x000000071f077290 */ /* 0x000fe2000fffe03f */
[----:B0-----:R-:W-:Y:S01]  /*bbd0*/  VIADD R0, R0, 0x7f ;  /* 0x0000007f00007836 */ /* 0x001fe20000000000 */
[----:B------:R-:W-:-:S04]  /*bbe0*/  ULDC.64 UR38, c[0x0][0x198] ;  /* 0x0000660000267ab9 */ /* 0x000fc80000000a00 */
[----:B------:R-:W-:-:S04]  /*bbf0*/  SHF.R.S32.HI R3, RZ, 0x1f, R0 ;  /* 0x0000001fff037819 */ /* 0x000fc80000011400 */
[----:B------:R-:W-:Y:S01]  /*bc00*/  LEA.HI R8, R3, R0, RZ, 0x7 ;  /* 0x0000000003087211 */ /* 0x000fe200078f38ff */
[C---:B-1----:R-:W-:Y:S02]  /*bc10*/  IMAD.SHL.U32 R10, R11.reuse, 0x40, RZ ;  /* 0x000000400b0a7824 */ /* 0x042fe400078e00ff */
[----:B------:R-:W-:Y:S01]  /*bc20*/  IMAD.SHL.U32 R11, R11, 0x1000, RZ ;  /* 0x000010000b0b7824 */ /* 0x000fe200078e00ff */
[----:B------:R-:W-:Y:S01]  /*bc30*/  SHF.R.S32.HI R8, RZ, 0x7, R8 ;  /* 0x00000007ff087819 */ /* 0x000fe20000011408 */
[----:B------:R-:W-:Y:S01]  /*bc40*/  IMAD.MOV.U32 R0, RZ, RZ, 0x1 ;  /* 0x00000001ff007424 */ /* 0x000fe200078e00ff */
[----:B------:R-:W-:Y:S01]  /*bc50*/  LOP3.LUT R10, R10, 0x40, RZ, 0xc0, !PT ;  /* 0x000000400a0a7812 */ /* 0x000fe200078ec0ff */
[----:B------:R-:W-:Y:S01]  /*bc60*/  IMAD.MOV.U32 R3, RZ, RZ, RZ ;  /* 0x000000ffff037224 */ /* 0x000fe200078e00ff */
[----:B------:R-:W-:Y:S01]  /*bc70*/  LOP3.LUT R11, R11, 0x1000, RZ, 0xc0, !PT ;  /* 0x000010000b0b7812 */ /* 0x000fe200078ec0ff */
[----:B------:R-:W-:-:S07]  /*bc80*/  VIADD R12, R8, 0x1 ;  /* 0x00000001080c7836 */ /* 0x000fce0000000000 */
.L_x_303:
[----:B------:R-:W-:-:S03]  /*bc90*/  UMOV UR8, 0xffffffff ;  /* 0xffffffff00087882 */ /* 0x000fc60000000000 */
[----:B------:R-:W-:Y:S05]  /*bca0*/  BRA.DIV UR8, `(.L_x_293) ;  /* 0x0000000e08907947 */ /* 0x000fea000b800000 */
[----:B------:R-:W-:-:S13]  /*bcb0*/  ELECT P6, URZ, PT ;  /* 0x00000000003f782f */ /* 0x000fda00038c0000 */
.L_x_312:
[----:B------:R-:W0:Y:S01]  /*bcc0*/  LDC R4, c[0x0][0x28c] ;  /* 0x0000a300ff047b82 */ /* 0x000e220000000800 */
[----:B------:R-:W-:Y:S01]  /*bcd0*/  BSSY B1, `(.L_x_294) ;  /* 0x0000044000017945 */ /* 0x000fe20003800000 */
[----:B0-----:R-:W-:-:S13]  /*bce0*/  ISETP.LT.OR P6, PT, R4, 0x1, !P6 ;  /* 0x000000010400780c */ /* 0x001fda00077c1670 */
[----:B------:R-:W-:Y:S05]  /*bcf0*/  @P6 BRA `(.L_x_295) ;  /* 0x0000000400046947 */ /* 0x000fea0003800000 */
[----:B------:R-:W-:Y:S01]  /*bd00*/  IMAD.SHL.U32 R22, R20, 0x100, RZ ;  /* 0x0000010014167824 */ /* 0x000fe200078e00ff */
[----:B------:R-:W-:Y:S01]  /*bd10*/  MOV R24, RZ ;  /* 0x000000ff00187202 */ /* 0x000fe20000000f00 */
[----:B------:R-:W-:Y:S02]  /*bd20*/  IMAD R21, R21, 0x80, R10 ;  /* 0x0000008015157824 */ /* 0x000fe400078e020a */
[----:B------:R-:W-:Y:S02]  /*bd30*/  IMAD.MOV.U32 R4, RZ, RZ, R12 ;  /* 0x000000ffff047224 */ /* 0x000fe400078e000c */
[----:B------:R-:W-:Y:S02]  /*bd40*/  IMAD.MOV.U32 R5, RZ, RZ, R0 ;  /* 0x000000ffff057224 */ /* 0x000fe400078e0000 */
[----:B------:R-:W-:-:S07]  /*bd50*/  IMAD.MOV.U32 R14, RZ, RZ, R3 ;  /* 0x000000ffff0e7224 */ /* 0x000fce00078e0003 */
.L_x_298:
[----:B------:R-:W0:Y:S01]  /*bd60*/  S2R R20, SR_CgaCtaId ;  /* 0x0000000000147919 */ /* 0x000e220000008800 */
[----:B------:R-:W-:Y:S02]  /*bd70*/  MOV R7, 0x400 ;  /* 0x0000040000077802 */ /* 0x000fe40000000f00 */
[----:B------:R-:W-:-:S13]  /*bd80*/  LOP3.LUT P1, RZ, R18, 0x7f, RZ, 0xc0, !PT ;  /* 0x0000007f12ff7812 */ /* 0x000fda000782c0ff */
[----:B------:R-:W1:Y:S01]  /*bd90*/  @!P1 LDC R15, c[0x0][0x500] ;  /* 0x00014000ff0f9b82 */ /* 0x000e620000000800 */
[----:B0-----:R-:W-:Y:S02]  /*bda0*/  LEA R23, R20, R7, 0x18 ;  /* 0x0000000714177211 */ /* 0x001fe400078ec0ff */
[----:B------:R-:W-:-:S03]  /*bdb0*/  SHF.L.U32 R7, R5, 0x1f, RZ ;  /* 0x0000001f05077819 */ /* 0x000fc600000006ff */
[----:B------:R-:W-:-:S04]  /*bdc0*/  IMAD R20, R14, 0x8, R23 ;  /* 0x000000080e147824 */ /* 0x000fc800078e0217 */
[----:B------:R-:W0:Y:S02]  /*bdd0*/  SYNCS.PHASECHK.TRANS64.TRYWAIT P0, [R20+URZ+0x10], R7 ;  /* 0x00001007140075a7 */ /* 0x000e24000800017f */
[----:B01----:R-:W-:Y:S05]  /*bde0*/  @!P0 BRA `(.L_x_296) ;  /* 0x0000000c00608947 */ /* 0x003fea0003800000 */
.L_x_313:
[----:B0-----:R-:W-:Y:S01]  /*bdf0*/  PRMT R7, R13, 0x9910, RZ ;  /* 0x000099100d077816 */ /* 0x001fe200000000ff */
[----:B------:R0:W-:Y:S03]  /*be00*/  @!P1 SYNCS.ARRIVE.TRANS64 RZ, [R20+URZ], R15 ;  /* 0x0000000f14ff99a7 */ /* 0x0001e6000800003f */
[----:B------:R-:W-:-:S13]  /*be10*/  ISETP.NE.AND P0, PT, R7, 0x2, PT ;  /* 0x000000020700780c */ /* 0x000fda0003f05270 */
[----:B0-----:R-:W-:Y:S05]  /*be20*/  @P0 BRA `(.L_x_297) ;  /* 0x0000000000040947 */ /* 0x001fea0003800000 */
[----:B------:R-:W-:Y:S01]  /*be30*/  BPT.TRAP 0x1 ;  /* 0x000000040000795c */ /* 0x000fe20000300000 */
.L_x_297:
[----:B------:R-:W-:Y:S01]  /*be40*/  IMAD R7, R14, 0x10000, R23 ;  /* 0x000100000e077824 */ /* 0x000fe200078e0217 */
[----:B------:R-:W-:Y:S01]  /*be50*/  R2UR UR34, R24 ;  /* 0x00000000182272ca */ /* 0x000fe200000e0000 */
[----:B------:R-:W-:Y:S01]  /*be60*/  VIADD R4, R4, 0xffffffff ;  /* 0xffffffff04047836 */ /* 0x000fe20000000000 */
[----:B------:R-:W-:Y:S01]  /*be70*/  R2UR UR33, R20 ;  /* 0x00000000142172ca */ /* 0x000fe200000e0000 */
[----:B------:R-:W-:Y:S01]  /*be80*/  UIADD3 UR14, UP0, UR38, 0xf0, URZ ;  /* 0x000000f0260e7890 */ /* 0x000fe2000ff1e03f */
[----:B------:R-:W-:Y:S01]  /*be90*/  R2UR UR24, R7 ;  /* 0x00000000071872ca */ /* 0x000fe200000e0000 */
[----:B------:R-:W-:Y:S01]  /*bea0*/  IMAD R7, R14, 0x4000, R11 ;  /* 0x000040000e077824 */ /* 0x000fe200078e020b */
[----:B------:R-:W-:Y:S01]  /*beb0*/  R2UR UR36, R6 ;  /* 0x00000000062472ca */ /* 0x000fe200000e0000 */
[----:B------:R-:W-:Y:S01]  /*bec0*/  UIADD3 UR40, UP1, UR38, 0x1f0, URZ ;  /* 0x000001f026287890 */ /* 0x000fe2000ff3e03f */
[----:B------:R-:W-:Y:S01]  /*bed0*/  R2UR UR35, R22 ;  /* 0x00000000162372ca */ /* 0x000fe200000e0000 */
[----:B------:R-:W-:Y:S01]  /*bee0*/  IMAD R7, R7, 0x2, R23 ;  /* 0x0000000207077824 */ /* 0x000fe200078e0217 */
[----:B------:R-:W-:Y:S01]  /*bef0*/  R2UR UR19, R21 ;  /* 0x00000000151372ca */ /* 0x000fe200000e0000 */
[----:B------:R-:W-:Y:S01]  /*bf00*/  UIADD3.X UR15, URZ, UR39, URZ, UP0, !UPT ;  /* 0x000000273f0f7290 */ /* 0x000fe200087fe43f */
[----:B------:R-:W-:Y:S01]  /*bf10*/  ISETP.GT.AND P1, PT, R4, 0x1, PT ;  /* 0x000000010400780c */ /* 0x000fe20003f24270 */
[----:B------:R-:W-:Y:S01]  /*bf20*/  UIADD3 UR26, UR34, 0x40, URZ ;  /* 0x00000040221a7890 */ /* 0x000fe2000fffe03f */
[----:B------:R-:W-:Y:S01]  /*bf30*/  R2UR UR8, R7 ;  /* 0x00000000070872ca */ /* 0x000fe200000e0000 */
[----:B------:R-:W-:Y:S01]  /*bf40*/  UIADD3.X UR41, URZ, UR39, URZ, UP1, !UPT ;  /* 0x000000273f297290 */ /* 0x000fe20008ffe43f */
[----:B------:R-:W-:Y:S01]  /*bf50*/  IADD3 R14, R14, 0x1, RZ ;  /* 0x000000010e0e7810 */ /* 0x000fe20007ffe0ff */
[----:B------:R-:W-:Y:S01]  /*bf60*/  UIADD3 UR32, UR24, 0x100, URZ ;  /* 0x0000010018207890 */ /* 0x000fe2000fffe03f */
[----:B------:R-:W-:Y:S01]  /*bf70*/  VIADD R24, R24, 0x80 ;  /* 0x0000008018187836 */ /* 0x000fe20000000000 */
[----:B------:R-:W-:Y:S01]  /*bf80*/  UIADD3 UR24, UR24, 0x8100, URZ ;  /* 0x0000810018187890 */ /* 0x000fe2000fffe03f */
[----:B------:R-:W-:Y:S01]  /*bf90*/  ISETP.NE.AND P0, PT, R14, 0x2, PT ;  /* 0x000000020e00780c */ /* 0x000fe20003f05270 */
[----:B------:R-:W-:Y:S01]  /*bfa0*/  UMOV UR22, 0x0 ;  /* 0x0000000000167882 */ /* 0x000fe20000000000 */
[----:B------:R-:W-:Y:S01]  /*bfb0*/  UMOV UR23, 0x10000000 ;  /* 0x1000000000177882 */ /* 0x000fe20000000000 */
[----:B------:R-:W-:Y:S01]  /*bfc0*/  UMOV UR25, UR33 ;  /* 0x0000002100197c82 */ /* 0x000fe20008000000 */
[----:B------:R-:W-:Y:S01]  /*bfd0*/  UMOV UR28, UR36 ;  /* 0x00000024001c7c82 */ /* 0x000fe20008000000 */
[----:B------:R-:W-:Y:S01]  /*bfe0*/  UMOV UR27, UR35 ;  /* 0x00000023001b7c82 */ /* 0x000fe20008000000 */
[----:B------:R-:W-:Y:S01]  /*bff0*/  UMOV UR13, 0x30000 ;  /* 0x00030000000d7882 */ /* 0x000fe20000000000 */
[----:B------:R-:W-:Y:S01]  /*c000*/  UIADD3 UR16, UR8, 0x20100, URZ ;  /* 0x0002010008107890 */ /* 0x000fe2000fffe03f */
[----:B------:R0:W-:Y:S01]  /*c010*/  UTMALDG.3D [UR32], [UR14], desc[UR22] ;  /* 0x000016200e0075b4 */ /* 0x0001e20008011000 */
[----:B------:R-:W-:Y:S01]  /*c020*/  UIADD3 UR8, UR8, 0x24100, URZ ;  /* 0x0002410008087890 */ /* 0x000fe2000fffe03f */
[----:B------:R-:W-:Y:S01]  /*c030*/  SEL R20, RZ, 0x1, P0 ;  /* 0x00000001ff147807 */ /* 0x000fe20000000000 */
[----:B------:R-:W-:Y:S01]  /*c040*/  UMOV UR17, UR33 ;  /* 0x0000002100117c82 */ /* 0x000fe20008000000 */
[----:B------:R-:W-:Y:S01]  /*c050*/  UMOV UR18, UR34 ;  /* 0x0000002200127c82 */ /* 0x000fe20008000000 */
[----:B------:R-:W-:Y:S01]  /*c060*/  UMOV UR20, UR36 ;  /* 0x0000002400147c82 */ /* 0x000fe20008000000 */
[----:B------:R-:W-:Y:S01]  /*c070*/  UMOV UR9, UR33 ;  /* 0x0000002100097c82 */ /* 0x000fe20008000000 */
[----:B------:R-:W-:Y:S01]  /*c080*/  UMOV UR11, UR19 ;  /* 0x00000013000b7c82 */ /* 0x000fe20008000000 */
[----:B------:R-:W-:Y:S01]  /*c090*/  UMOV UR12, UR36 ;  /* 0x00000024000c7c82 */ /* 0x000fe20008000000 */
[----:B------:R0:W-:Y:S01]  /*c0a0*/  UTMALDG.3D [UR24], [UR14], desc[UR22] ;  /* 0x000016180e0075b4 */ /* 0x0001e20008011000 */
[----:B------:R-:W-:Y:S01]  /*c0b0*/  UMOV UR10, UR26 ;  /* 0x0000001a000a7c82 */ /* 0x000fe20008000000 */
[----:B------:R-:W-:-:S02]  /*c0c0*/  LOP3.LUT R5, R5, R20, RZ, 0x3c, !PT ;  /* 0x0000001405057212 */ /* 0x000fc400078e3cff */
[----:B------:R-:W-:Y:S01]  /*c0d0*/  SEL R14, R14, RZ, P0 ;  /* 0x000000ff0e0e7207 */ /* 0x000fe20000000000 */
[----:B------:R0:W-:Y:S01]  /*c0e0*/  UTMALDG.3D.MULTICAST [UR16], [UR40], UR13, desc[UR22] ;  /* 0x00001610280073b4 */ /* 0x0001e2000801180d */
[----:B------:R0:W-:Y:S02]  /*c0f0*/  UTMALDG.3D.MULTICAST [UR8], [UR40], UR13, desc[UR22] ;  /* 0x00001608280073b4 */ /* 0x0001e4000801180d */
[----:B0-----:R-:W-:Y:S05]  /*c100*/  @P1 BRA `(.L_x_298) ;  /* 0xfffffffc00141947 */ /* 0x001fea000383ffff */
.L_x_295:
[----:B------:R-:W-:Y:S05]  /*c110*/  BSYNC B1 ;  /* 0x0000000000017941 */ /* 0x000fea0003800000 */
.L_x_294:
[----:B------:R-:W-:Y:S01]  /*c120*/  LOP3.LUT P1, RZ, R9, 0xff, RZ, 0xc0, !PT ;  /* 0x000000ff09ff7812 */ /* 0x000fe2000782c0ff */
[----:B------:R-:W-:Y:S01]  /*c130*/  IMAD.IADD R3, R8, 0x1, R3 ;  /* 0x0000000108037824 */ /* 0x000fe200078e0203 */
[----:B------:R-:W-:Y:S01]  /*c140*/  IADD3 R16, P2, R16, UR30, RZ ;  /* 0x0000001e10107c10 */ /* 0x000fe2000ff5e0ff */
[----:B------:R-:W-:Y:S01]  /*c150*/  ULDC.64 UR8, c[0x0][0x650] ;  /* 0x0001940000087ab9 */ /* 0x000fe20000000a00 */
[----:B------:R-:W-:Y:S01]  /*c160*/  BSSY B1, `(.L_x_299) ;  /* 0x000006d000017945 */ /* 0x000fe20003800000 */
[----:B------:R-:W-:Y:S01]  /*c170*/  IMAD.MOV.U32 R20, RZ, RZ, -0x1 ;  /* 0xffffffffff147424 */ /* 0x000fe200078e00ff */
[----:B------:R-:W-:Y:S01]  /*c180*/  ISETP.GT.U32.AND P0, PT, R3, 0x1, PT ;  /* 0x000000010300780c */ /* 0x000fe20003f04070 */
[----:B------:R-:W-:Y:S01]  /*c190*/  IMAD.MOV.U32 R21, RZ, RZ, -0x1 ;  /* 0xffffffffff157424 */ /* 0x000fe200078e00ff */
[----:B------:R-:W-:Y:S02]  /*c1a0*/  SHF.R.U32.HI R4, RZ, 0x1, R3 ;  /* 0x00000001ff047819 */ /* 0x000fe40000011603 */
[----:B------:R-:W-:-:S02]  /*c1b0*/  ISETP.LT.U32.AND P0, PT, R8, 0x2, P0 ;  /* 0x000000020800780c */ /* 0x000fc40000701070 */
[----:B------:R-:W-:Y:S01]  /*c1c0*/  IADD3.X R17, R17, UR7, RZ, P2, !PT ;  /* 0x0000000711117c10 */ /* 0x000fe200097fe4ff */
[----:B------:R-:W0:Y:S01]  /*c1d0*/  @P1 S2R R6, SR_CgaCtaId ;  /* 0x0000000000061919 */ /* 0x000e220000008800 */
[----:B------:R-:W-:Y:S02]  /*c1e0*/  @P1 MOV R5, 0x400 ;  /* 0x0000040000051802 */ /* 0x000fe40000000f00 */
[----:B------:R-:W-:Y:S02]  /*c1f0*/  ISETP.GE.U32.AND P2, PT, R16, UR8, PT ;  /* 0x0000000810007c0c */ /* 0x000fe4000bf46070 */
[----:B------:R-:W-:Y:S02]  /*c200*/  LOP3.LUT R4, R4, 0x1, RZ, 0xc0, !PT ;  /* 0x0000000104047812 */ /* 0x000fe400078ec0ff */
[----:B------:R-:W-:Y:S02]  /*c210*/  LOP3.LUT R3, R3, 0x1, RZ, 0xc0, !PT ;  /* 0x0000000103037812 */ /* 0x000fe400078ec0ff */
[----:B------:R-:W-:-:S02]  /*c220*/  PRMT R9, RZ, 0x7610, R9 ;  /* 0x00007610ff097816 */ /* 0x000fc40000000009 */
[----:B0-----:R-:W-:Y:S01]  /*c230*/  @P1 LEA R5, R6, R5, 0x18 ;  /* 0x0000000506051211 */ /* 0x001fe200078ec0ff */
[----:B------:R-:W-:-:S03]  /*c240*/  IMAD.MOV.U32 R6, RZ, RZ, -0x1 ;  /* 0xffffffffff067424 */ /* 0x000fc600078e00ff */
[----:B------:R0:W-:Y:S01]  /*c250*/  @P1 SYNCS.ARRIVE.TRANS64.A1T0 RZ, [R5+URZ+0x38], RZ ;  /* 0x000038ff05ff19a7 */ /* 0x0001e2000810003f */
[----:B------:R-:W-:-:S04]  /*c260*/  ISETP.NE.U32.AND P1, PT, R4, 0x1, PT ;  /* 0x000000010400780c */ /* 0x000fc80003f25070 */
[----:B------:R-:W-:Y:S02]  /*c270*/  ISETP.GT.U32.AND P1, PT, R8, 0x1, !P1 ;  /* 0x000000010800780c */ /* 0x000fe40004f24070 */
[----:B0-----:R-:W-:Y:S02]  /*c280*/  SEL R5, RZ, 0x1, !P0 ;  /* 0x00000001ff057807 */ /* 0x001fe40004000000 */
[----:B------:R-:W-:Y:S02]  /*c290*/  ISETP.GE.U32.AND.EX P0, PT, R17, UR9, PT, P2 ;  /* 0x0000000911007c0c */ /* 0x000fe4000bf06120 */
[----:B------:R-:W-:-:S04]  /*c2a0*/  SEL R4, RZ, 0x1, !P1 ;  /* 0x00000001ff047807 */ /* 0x000fc80004800000 */
[----:B------:R-:W-:Y:S02]  /*c2b0*/  LOP3.LUT R0, R4, R0, R5, 0x96, !PT ;  /* 0x0000000004007212 */ /* 0x000fe400078e9605 */
[----:B------:R-:W-:-:S05]  /*c2c0*/  PRMT R4, RZ, 0x7610, R4 ;  /* 0x00007610ff047816 */ /* 0x000fca0000000004 */
[----:B------:R-:W-:Y:S05]  /*c2d0*/  @P0 BRA `(.L_x_300) ;  /* 0x0000000400540947 */ /* 0x000fea0003800000 */
[----:B------:R-:W0:Y:S01]  /*c2e0*/  S2R R15, SR_CTAID.X ;  /* 0x00000000000f7919 */ /* 0x000e220000002500 */
[----:B------:R-:W-:Y:S01]  /*c2f0*/  ULDC.64 UR8, c[0x0][0x628] ;  /* 0x00018a0000087ab9 */ /* 0x000fe20000000a00 */
[----:B------:R-:W-:Y:S01]  /*c300*/  ULDC UR11, c[0x0][0x630] ;  /* 0x00018c00000b7ab9 */ /* 0x000fe20000000800 */
[----:B------:R-:W-:Y:S01]  /*c310*/  ISETP.NE.U32.AND P0, PT, RZ, UR8, PT ;  /* 0x00000008ff007c0c */ /* 0x000fe2000bf05070 */
[----:B------:R-:W1:Y:S01]  /*c320*/  S2R R20, SR_CTAID.Y ;  /* 0x0000000000147919 */ /* 0x000e620000002600 */
[----:B------:R-:W-:Y:S01]  /*c330*/  ULDC UR12, c[0x0][0x150] ;  /* 0x00005400000c7ab9 */ /* 0x000fe20000000800 */
[----:B------:R-:W-:Y:S01]  /*c340*/  IMAD.MOV.U32 R4, RZ, RZ, R16 ;  /* 0x000000ffff047224 */ /* 0x000fe200078e0010 */
[----:B------:R-:W-:Y:S02]  /*c350*/  ISETP.NE.AND.EX P0, PT, RZ, UR9, PT, P0 ;  /* 0x00000009ff007c0c */ /* 0x000fe4000bf05300 */
[----:B------:R-:W-:Y:S02]  /*c360*/  MOV R5, R17 ;  /* 0x0000001100057202 */ /* 0x000fe40000000f00 */
[----:B0-----:R-:W-:-:S09]  /*c370*/  I2FP.F32.U32 R22, R15 ;  /* 0x0000000f00167245 */ /* 0x001fd20000201000 */
[----:B------:R-:W-:Y:S05]  /*c380*/  @!P0 BRA `(.L_x_301) ;  /* 0x0000000000288947 */ /* 0x000fea0003800000 */
[----:B------:R-:W-:Y:S02]  /*c390*/  ULDC UR10, c[0x0][0x634] ;  /* 0x00018d00000a7ab9 */ /* 0x000fe40000000800 */
[----:B------:R-:W-:-:S05]  /*c3a0*/  IADD3 R5, P0, R16, UR10, RZ ;  /* 0x0000000a10057c10 */ /* 0x000fca000ff1e0ff */
[----:B------:R-:W-:-:S04]  /*c3b0*/  IMAD.X R21, RZ, RZ, R17, P0 ;  /* 0x000000ffff157224 */ /* 0x000fc800000e0611 */
[----:B------:R-:W-:-:S04]  /*c3c0*/  IMAD.WIDE.U32 R6, R21, UR8, RZ ;  /* 0x0000000815067c25 */ /* 0x000fc8000f8e00ff */
[----:B------:R-:W-:-:S04]  /*c3d0*/  IMAD.WIDE.U32 R6, P0, R5, UR9, R6 ;  /* 0x0000000905067c25 */ /* 0x000fc8000f800006 */
[----:B------:R-:W-:-:S04]  /*c3e0*/  IMAD.WIDE.U32 R4, R5, UR8, RZ ;  /* 0x0000000805047c25 */ /* 0x000fc8000f8e00ff */
[----:B------:R-:W-:Y:S01]  /*c3f0*/  IMAD.MOV.U32 R4, RZ, RZ, R7 ;  /* 0x000000ffff047224 */ /* 0x000fe200078e0007 */
[----:B------:R-:W-:Y:S01]  /*c400*/  IADD3 RZ, P1, R5, R6, RZ ;  /* 0x0000000605ff7210 */ /* 0x000fe20007f3e0ff */
[----:B------:R-:W-:-:S04]  /*c410*/  IMAD.X R5, RZ, RZ, RZ, P0 ;  /* 0x000000ffff057224 */ /* 0x000fc800000e06ff */
[----:B------:R-:W-:-:S08]  /*c420*/  IMAD.WIDE.U32.X R4, R21, UR9, R4, P1 ;  /* 0x0000000915047c25 */ /* 0x000fd000088e0404 */
.L_x_301:
[--C-:B------:R-:W-:Y:S01]  /*c430*/  SHF.R.U64 R14, R4, UR11, R5.reuse ;  /* 0x0000000b040e7c19 */ /* 0x100fe20008001205 */
[----:B------:R-:W-:Y:S01]  /*c440*/  FMUL R22, R22, UR12 ;  /* 0x0000000c16167c20 */ /* 0x000fe20008400000 */
[----:B------:R-:W-:Y:S01]  /*c450*/  SHF.R.U32.HI R4, RZ, UR11, R5 ;  /* 0x0000000bff047c19 */ /* 0x000fe20008011605 */
[----:B------:R-:W0:Y:S01]  /*c460*/  LDC R6, c[0x0][0x144] ;  /* 0x00005100ff067b82 */ /* 0x000e220000000800 */
[----:B------:R-:W-:Y:S01]  /*c470*/  IADD3 R5, P0, RZ, -R14, RZ ;  /* 0x8000000eff057210 */ /* 0x000fe20007f1e0ff */
[----:B------:R-:W-:Y:S01]  /*c480*/  ULDC UR10, c[0x0][0x154] ;  /* 0x00005500000a7ab9 */ /* 0x000fe20000000800 */
[----:B-1----:R-:W-:Y:S01]  /*c490*/  I2FP.F32.U32 R7, R20 ;  /* 0x0000001400077245 */ /* 0x002fe20000201000 */
[----:B------:R-:W-:Y:S01]  /*c4a0*/  ULDC.64 UR8, c[0x0][0x620] ;  /* 0x0001880000087ab9 */ /* 0x000fe20000000a00 */
[----:B------:R-:W1:Y:S01]  /*c4b0*/  F2I.U32.TRUNC.NTZ R22, R22 ;  /* 0x0000001600167305 */ /* 0x000e62000020f000 */
[----:B------:R-:W-:Y:S01]  /*c4c0*/  IMAD.X R4, RZ, RZ, ~R4, P0 ;  /* 0x000000ffff047224 */ /* 0x000fe200000e0e04 */
[----:B------:R-:W-:Y:S01]  /*c4d0*/  ISETP.NE.AND P2, PT, R2, 0x1, PT ;  /* 0x000000010200780c */ /* 0x000fe20003f45270 */
[----:B------:R-:W-:Y:S01]  /*c4e0*/  FMUL R23, R7, UR10 ;  /* 0x0000000a07177c20 */ /* 0x000fe20008400000 */
[----:B------:R-:W2:Y:S01]  /*c4f0*/  LDC R25, c[0x0][0x148] ;  /* 0x00005200ff197b82 */ /* 0x000ea20000000800 */
[----:B------:R-:W-:Y:S01]  /*c500*/  IMAD R4, R4, UR8, RZ ;  /* 0x0000000804047c24 */ /* 0x000fe2000f8e02ff */
[----:B------:R-:W-:-:S02]  /*c510*/  ULDC.64 UR10, c[0x0][0x640] ;  /* 0x00019000000a7ab9 */ /* 0x000fc40000000a00 */
[----:B------:R-:W-:Y:S01]  /*c520*/  ISETP.NE.U32.AND P0, PT, RZ, UR10, PT ;  /* 0x0000000aff007c0c */ /* 0x000fe2000bf05070 */
[----:B------:R-:W3:Y:S01]  /*c530*/  F2I.U32.TRUNC.NTZ R23, R23 ;  /* 0x0000001700177305 */ /* 0x000ee2000020f000 */
[C---:B------:R-:W-:Y:S02]  /*c540*/  IMAD R7, R5.reuse, UR9, R4 ;  /* 0x0000000905077c24 */ /* 0x040fe4000f8e0204 */
[----:B------:R-:W-:Y:S01]  /*c550*/  IMAD.WIDE.U32 R4, R5, UR8, R16 ;  /* 0x0000000805047c25 */ /* 0x000fe2000f8e0010 */
[----:B------:R-:W-:Y:S01]  /*c560*/  ULDC UR8, c[0x0][0x618] ;  /* 0x0001860000087ab9 */ /* 0x000fe20000000800 */
[----:B------:R-:W-:Y:S02]  /*c570*/  ISETP.NE.AND.EX P0, PT, RZ, UR11, PT, P0 ;  /* 0x0000000bff007c0c */ /* 0x000fe4000bf05300 */
[----:B------:R-:W-:Y:S02]  /*c580*/  IMAD.IADD R5, R5, 0x1, R7 ;  /* 0x0000000105057824 */ /* 0x000fe400078e0207 */
[----:B-1----:R-:W-:-:S03]  /*c590*/  IMAD.MOV R22, RZ, RZ, -R22 ;  /* 0x000000ffff167224 */ /* 0x002fc600078e0a16 */
[----:B------:R-:W-:Y:S01]  /*c5a0*/  SHF.R.U64 R21, R4, UR8, R5 ;  /* 0x0000000804157c19 */ /* 0x000fe20008001205 */
[----:B0-----:R-:W-:Y:S01]  /*c5b0*/  IMAD R15, R6, R22, R15 ;  /* 0x00000016060f7224 */ /* 0x001fe200078e020f */
[----:B------:R-:W-:Y:S01]  /*c5c0*/  SHF.R.U32.HI R4, RZ, UR8, R5 ;  /* 0x00000008ff047c19 */ /* 0x000fe20008011605 */
[----:B------:R-:W-:Y:S01]  /*c5d0*/  ULDC UR8, c[0x0][0x608] ;  /* 0x0001820000087ab9 */ /* 0x000fe20000000800 */
[----:B---3--:R-:W-:Y:S02]  /*c5e0*/  IMAD.MOV R6, RZ, RZ, -R23 ;  /* 0x000000ffff067224 */ /* 0x008fe400078e0a17 */
[--C-:B------:R-:W-:Y:S02]  /*c5f0*/  SHF.R.U32.HI R5, RZ, UR8, R4.reuse ;  /* 0x00000008ff057c19 */ /* 0x100fe40008011604 */
[----:B------:R-:W-:Y:S01]  /*c600*/  SHF.R.U64 R22, R21, UR8, R4 ;  /* 0x0000000815167c19 */ /* 0x000fe20008001204 */
[----:B------:R-:W-:Y:S01]  /*c610*/  ULDC UR8, c[0x0][0x658] ;  /* 0x0001960000087ab9 */ /* 0x000fe20000000800 */
[----:B--2---:R-:W-:Y:S01]  /*c620*/  @P2 IMAD R15, R25, R6, R20 ;  /* 0x00000006190f2224 */ /* 0x004fe200078e0214 */
[----:B------:R-:W-:-:S02]  /*c630*/  SHF.R.U32.HI R23, RZ, UR8, R5 ;  /* 0x00000008ff177c19 */ /* 0x000fc40008011605 */
[----:B------:R-:W-:-:S03]  /*c640*/  SHF.R.U64 R20, R22, UR8, R5 ;  /* 0x0000000816147c19 */ /* 0x000fc60008001205 */
[----:B------:R-:W-:Y:S01]  /*c650*/  IMAD.MOV.U32 R5, RZ, RZ, R23 ;  /* 0x000000ffff057224 */ /* 0x000fe200078e0017 */
[----:B------:R-:W-:Y:S01]  /*c660*/  MOV R6, R20 ;  /* 0x0000001400067202 */ /* 0x000fe20000000f00 */
[----:B------:R-:W-:Y:S06]  /*c670*/  @!P0 BRA `(.L_x_302) ;  /* 0x00000000002c8947 */ /* 0x000fec0003800000 */
        /* <DEDUP_REMOVED lines=9> */
[----:B------:R-:W-:-:S04]  /*c710*/  IMAD.WIDE.U32.X R4, R23, UR11, R4, P1 ;  /* 0x0000000b17047c25 */ /* 0x000fc800088e0404 */
[----:B------:R-:W-:-:S07]  /*c720*/  IMAD.MOV.U32 R6, RZ, RZ, R4 ;  /* 0x000000ffff067224 */ /* 0x000fce00078e0004 */
.L_x_302:
[----:B------:R-:W-:Y:S01]  /*c730*/  ULDC UR8, c[0x0][0x648] ;  /* 0x0001920000087ab9 */ /* 0x000fe20000000800 */
[----:B------:R-:W-:Y:S01]  /*c740*/  LOP3.LUT R4, R22, UR6, RZ, 0xc0, !PT ;  /* 0x0000000616047c12 */ /* 0x000fe2000f8ec0ff */
[----:B------:R-:W-:Y:S01]  /*c750*/  ULDC UR9, c[0x0][0x610] ;  /* 0x0001840000097ab9 */ /* 0x000fe20000000800 */
[----:B------:R-:W-:Y:S01]  /*c760*/  SHF.R.U64 R5, R6, UR8, R5 ;  /* 0x0000000806057c19 */ /* 0x000fe20008001205 */
[----:B------:R-:W-:Y:S01]  /*c770*/  ULDC UR8, c[0x0][0x638] ;  /* 0x00018e0000087ab9 */ /* 0x000fe20000000800 */
[----:B------:R-:W-:Y:S02]  /*c780*/  LOP3.LUT R21, R21, UR4, RZ, 0xc0, !PT ;  /* 0x0000000415157c12 */ /* 0x000fe4000f8ec0ff */
[----:B------:R-:W-:Y:S01]  /*c790*/  MOV R6, R14 ;  /* 0x0000000e00067202 */ /* 0x000fe20000000f00 */
[----:B------:R-:W-:Y:S02]  /*c7a0*/  IMAD.MOV R7, RZ, RZ, -R5 ;  /* 0x000000ffff077224 */ /* 0x000fe400078e0a05 */
[----:B------:R-:W-:-:S02]  /*c7b0*/  IMAD R4, R5, UR5, R4 ;  /* 0x0000000505047c24 */ /* 0x000fc4000f8e0204 */
[----:B------:R-:W-:Y:S01]  /*c7c0*/  IMAD R20, R7, UR8, R20 ;  /* 0x0000000807147c24 */ /* 0x000fe2000f8e0214 */
[----:B------:R-:W-:Y:S01]  /*c7d0*/  ULDC UR8, c[0x0][0x600] ;  /* 0x0001800000087ab9 */ /* 0x000fe20000000800 */
[----:B------:R-:W-:Y:S02]  /*c7e0*/  IMAD R15, R4, UR9, R15 ;  /* 0x00000009040f7c24 */ /* 0x000fe4000f8e020f */
[----:B------:R-:W-:Y:S02]  /*c7f0*/  IMAD R20, R20, UR8, R21 ;  /* 0x0000000814147c24 */ /* 0x000fe4000f8e0215 */
[----:B------:R-:W-:-:S03]  /*c800*/  IMAD.MOV.U32 R4, RZ, RZ, 0x1 ;  /* 0x00000001ff047424 */ /* 0x000fc600078e00ff */
[----:B------:R-:W-:Y:S02]  /*c810*/  SEL R21, R20, R15, !P2 ;  /* 0x0000000f14157207 */ /* 0x000fe40005000000 */
[----:B------:R-:W-:-:S07]  /*c820*/  SEL R20, R15, R20, !P2 ;  /* 0x000000140f147207 */ /* 0x000fce0005000000 */
.L_x_300:
[----:B------:R-:W-:Y:S05]  /*c830*/  BSYNC B1 ;  /* 0x0000000000017941 */ /* 0x000fea0003800000 */
.L_x_299:
[----:B------:R-:W-:-:S13]  /*c840*/  LOP3.LUT P0, RZ, R4, 0xff, RZ, 0xc0, !PT ;  /* 0x000000ff04ff7812 */ /* 0x000fda000780c0ff */
[----:B------:R-:W-:Y:S05]  /*c850*/  @P0 BRA `(.L_x_303) ;  /* 0xfffffff4000c0947 */ /* 0x000fea000383ffff */
[----:B------:R-:W-:Y:S05]  /*c860*/  BSYNC B0 ;  /* 0x0000000000007941 */ /* 0x000fea0003800000 */
.L_x_292:
[----:B------:R-:W-:-:S03]  /*c870*/  UMOV UR8, 0xffffffff ;  /* 0xffffffff00087882 */ /* 0x000fc60000000000 */
[----:B------:R-:W-:Y:S05]  /*c880*/  BRA.DIV UR8, `(.L_x_304) ;  /* 0x0000000208cc7947 */ /* 0x000fea000b800000 */
[----:B------:R-:W-:-:S13]  /*c890*/  ELECT P6, URZ, PT ;  /* 0x00000000003f782f */ /* 0x000fda00038c0000 */
.L_x_316:
[----:B------:R-:W-:Y:S04]  /*c8a0*/  BSSY B0, `(.L_x_305) ;  /* 0x0000019000007945 */ /* 0x000fe80003800000 */
[----:B------:R-:W-:Y:S05]  /*c8b0*/  @!P6 BRA `(.L_x_306) ;  /* 0x00000000005ce947 */ /* 0x000fea0003800000 */
[----:B------:R-:W-:-:S04]  /*c8c0*/  LOP3.LUT R19, R19, 0x2, RZ, 0xfc, !PT ;  /* 0x0000000213137812 */ /* 0x000fc800078efcff */
[----:B------:R-:W-:-:S13]  /*c8d0*/  ISETP.NE.AND P0, PT, R19, 0x3, PT ;  /* 0x000000031300780c */ /* 0x000fda0003f05270 */
[----:B------:R-:W-:Y:S05]  /*c8e0*/  @!P0 BRA `(.L_x_307) ;  /* 0x0000000000048947 */ /* 0x000fea0003800000 */
[----:B------:R-:W-:Y:S01]  /*c8f0*/  BPT.TRAP 0x1 ;  /* 0x000000040000795c */ /* 0x000fe20000300000 */
.L_x_307:
[----:B------:R-:W0:Y:S01]  /*c900*/  S2R R5, SR_CgaCtaId ;  /* 0x0000000000057919 */ /* 0x000e220000008800 */
[----:B------:R-:W-:Y:S02]  /*c910*/  MOV R2, 0x400 ;  /* 0x0000040000027802 */ /* 0x000fe40000000f00 */
[----:B------:R-:W-:Y:S02]  /*c920*/  SHF.L.U32 R4, R0, 0x1f, RZ ;  /* 0x0000001f00047819 */ /* 0x000fe400000006ff */
[----:B0-----:R-:W-:-:S05]  /*c930*/  LEA R2, R5, R2, 0x18 ;  /* 0x0000000205027211 */ /* 0x001fca00078ec0ff */
[----:B------:R-:W-:-:S04]  /*c940*/  VIADD R2, R2, 0x10 ;  /* 0x0000001002027836 */ /* 0x000fc80000000000 */
[C---:B------:R-:W-:Y:S02]  /*c950*/  IMAD R7, R3.reuse, 0x8, R2 ;  /* 0x0000000803077824 */ /* 0x040fe400078e0202 */
[----:B------:R-:W-:Y:S02]  /*c960*/  VIADD R3, R3, 0x1 ;  /* 0x0000000103037836 */ /* 0x000fe40000000000 */
[----:B------:R-:W0:Y:S03]  /*c970*/  SYNCS.PHASECHK.TRANS64.TRYWAIT P0, [R7+URZ], R4 ;  /* 0x00000004070075a7 */ /* 0x000e26000800017f */
[----:B------:R-:W-:-:S04]  /*c980*/  ISETP.NE.AND P1, PT, R3, 0x2, PT ;  /* 0x000000020300780c */ /* 0x000fc80003f25270 */
[----:B------:R-:W-:Y:S02]  /*c990*/  SEL R5, RZ, 0x1, P1 ;  /* 0x00000001ff057807 */ /* 0x000fe40000800000 */
[----:B------:R-:W-:Y:S02]  /*c9a0*/  SEL R3, R3, RZ, P1 ;  /* 0x000000ff03037207 */ /* 0x000fe40000800000 */
[----:B------:R-:W-:Y:S01]  /*c9b0*/  LOP3.LUT R0, R0, R5, RZ, 0x3c, !PT ;  /* 0x0000000500007212 */ /* 0x000fe200078e3cff */
[----:B0-----:R-:W-:Y:S06]  /*c9c0*/  @!P0 BRA `(.L_x_308) ;  /* 0x00000000009c8947 */ /* 0x001fec0003800000 */
.L_x_317:
[----:B------:R-:W-:Y:S01]  /*c9d0*/  IMAD R3, R3, 0x8, R2 ;  /* 0x0000000803037824 */ /* 0x000fe200078e0202 */
[----:B------:R-:W-:-:S07]  /*c9e0*/  SHF.L.U32 R0, R0, 0x1f, RZ ;  /* 0x0000001f00007819 */ /* 0x000fce00000006ff */
.L_x_309:
[----:B-1----:R1:W2:Y:S02]  /*c9f0*/  SYNCS.PHASECHK.TRANS64.TRYWAIT P0, [R3+URZ], R0 ;  /* 0x00000000030075a7 */ /* 0x0022a4000800017f */
[----:B--2---:R-:W-:Y:S05]  /*ca00*/  @!P0 NANOSLEEP.SYNCS 0x989680 ;  /* 0x009896800000895d */ /* 0x004fea0003900000 */
[----:B------:R-:W2:Y:S02]  /*ca10*/  @!P0 SYNCS.PHASECHK.TRANS64 P0, [R3+URZ], R0 ;  /* 0x00000000030085a7 */ /* 0x000ea4000800007f */
[----:B--2---:R-:W-:Y:S05]  /*ca20*/  @!P0 BRA `(.L_x_309) ;  /* 0xfffffffc00f08947 */ /* 0x004fea000383ffff */
.L_x_306:
[----:B------:R-:W-:Y:S05]  /*ca30*/  BSYNC B0 ;  /* 0x0000000000007941 */ /* 0x000fea0003800000 */
.L_x_305:
[----:B------:R-:W-:Y:S05]  /*ca40*/  EXIT ;  /* 0x000000000000794d */ /* 0x000fea0003800000 */
.L_x_21:
[----:B----4-:R4:W0:Y:S02]  /*ca50*/  SYNCS.PHASECHK.TRANS64.TRYWAIT P1, [R3+URZ], R0 ;  /* 0x00000000030075a7 */ /* 0x010824000802017f */
[----:B0-----:R-:W-:Y:S05]  /*ca60*/  @!P1 NANOSLEEP.SYNCS 0x989680 ;  /* 0x009896800000995d */ /* 0x001fea0003900000 */
[----:B------:R-:W0:Y:S02]  /*ca70*/  @!P1 SYNCS.PHASECHK.TRANS64 P1, [R3+URZ], R0 ;  /* 0x00000000030095a7 */ /* 0x000e24000802007f */
[----:B0-----:R-:W-:Y:S05]  /*ca80*/  @!P1 BRA `(.L_x_21) ;  /* 0xfffffffc00f09947 */ /* 0x001fea000383ffff */
[----:B------:R-:W-:Y:S05]  /*ca90*/  BRA `(.L_x_20) ;  /* 0xffffff4800907947 */ /* 0x000fea000383ffff */
.L_x_26:
[----:B-1----:R1:W3:Y:S02]  /*caa0*/  SYNCS.PHASECHK.TRANS64.TRYWAIT P1, [R5+URZ], R4 ;  /* 0x00000004050075a7 */ /* 0x0022e4000802017f */
[----:B---3--:R-:W-:Y:S05]  /*cab0*/  @!P1 NANOSLEEP.SYNCS 0x989680 ;  /* 0x009896800000995d */ /* 0x008fea0003900000 */
[----:B------:R-:W3:Y:S02]  /*cac0*/  @!P1 SYNCS.PHASECHK.TRANS64 P1, [R5+URZ], R4 ;  /* 0x00000004050095a7 */ /* 0x000ee4000802007f */
[----:B---3--:R-:W-:Y:S05]  /*cad0*/  @!P1 BRA `(.L_x_26) ;  /* 0xfffffffc00f09947 */ /* 0x008fea000383ffff */
[----:B------:R-:W-:Y:S05]  /*cae0*/  BRA `(.L_x_25) ;  /* 0xffffff5000947947 */ /* 0x000fea000383ffff */
.L_x_293:
[----:B------:R-:W-:Y:S01]  /*caf0*/  BSSY B1, `(.L_x_310) ;  /* 0x0000006000017945 */ /* 0x000fe20003800000 */
[----:B------:R-:W-:-:S07]  /*cb00*/  IMAD.MOV.U32 R15, RZ, RZ, -0x1 ;  /* 0xffffffffff0f7424 */ /* 0x000fce00078e00ff */
[----:B------:R-:W-:Y:S05]  /*cb10*/  WARPSYNC.COLLECTIVE R15, `(.L_x_311) ;  /* 0x000000000f0c7348 */ /* 0x000fea0003c00000 */
[----:B------:R-:W-:Y:S02]  /*cb20*/  ELECT P6, UR62, PT ;  /* 0x00000000003e782f */ /* 0x000fe400038c0000 */
[----:B------:R-:W-:Y:S01]  /*cb30*/  MOV R14, UR62 ;  /* 0x0000003e000e7c02 */ /* 0x000fe20008000f00 */
[----:B------:R-:W-:Y:S10]  /*cb40*/  ENDCOLLECTIVE ;  /* 0x000000000000791b */ /* 0x000ff40003800000 */
.L_x_311:
[----:B------:R-:W-:Y:S05]  /*cb50*/  BSYNC B1 ;  /* 0x0000000000017941 */ /* 0x000fea0003800000 */
.L_x_310:
[----:B------:R-:W-:Y:S05]  /*cb60*/  BRA `(.L_x_312) ;  /* 0xfffffff000547947 */ /* 0x000fea000383ffff */
.L_x_296:
[----:B0-----:R0:W1:Y:S02]  /*cb70*/  SYNCS.PHASECHK.TRANS64.TRYWAIT P0, [R20+URZ+0x10], R7 ;  /* 0x00001007140075a7 */ /* 0x001064000800017f */
[----:B-1----:R-:W-:Y:S05]  /*cb80*/  @!P0 NANOSLEEP.SYNCS 0x989680 ;  /* 0x009896800000895d */ /* 0x002fea0003900000 */
[----:B------:R-:W1:Y:S02]  /*cb90*/  @!P0 SYNCS.PHASECHK.TRANS64 P0, [R20+URZ+0x10], R7 ;  /* 0x00001007140085a7 */ /* 0x000e64000800007f */
[----:B-1----:R-:W-:Y:S05]  /*cba0*/  @!P0 BRA `(.L_x_296) ;  /* 0xfffffffc00f08947 */ /* 0x002fea000383ffff */
[----:B------:R-:W-:Y:S05]  /*cbb0*/  BRA `(.L_x_313) ;  /* 0xfffffff0008c7947 */ /* 0x000fea000383ffff */
.L_x_304:
[----:B------:R-:W-:Y:S01]  /*cbc0*/  BSSY B0, `(.L_x_314) ;  /* 0x0000006000007945 */ /* 0x000fe20003800000 */
[----:B------:R-:W-:-:S07]  /*cbd0*/  IMAD.MOV.U32 R15, RZ, RZ, -0x1 ;  /* 0xffffffffff0f7424 */ /* 0x000fce00078e00ff */
[----:B------:R-:W-:Y:S05]  /*cbe0*/  WARPSYNC.COLLECTIVE R15, `(.L_x_315) ;  /* 0x000000000f0c7348 */ /* 0x000fea0003c00000 */
[----:B------:R-:W-:Y:S02]  /*cbf0*/  ELECT P6, UR62, PT ;  /* 0x00000000003e782f */ /* 0x000fe400038c0000 */
[----:B------:R-:W-:Y:S01]  /*cc00*/  MOV R14, UR62 ;  /* 0x0000003e000e7c02 */ /* 0x000fe20008000f00 */
[----:B------:R-:W-:Y:S10]  /*cc10*/  ENDCOLLECTIVE ;  /* 0x000000000000791b */ /* 0x000ff40003800000 */
.L_x_315:
[----:B------:R-:W-:Y:S05]  /*cc20*/  BSYNC B0 ;  /* 0x0000000000007941 */ /* 0x000fea0003800000 */
.L_x_314:
[----:B------:R-:W-:Y:S05]  /*cc30*/  BRA `(.L_x_316) ;  /* 0xfffffffc00187947 */ /* 0x000fea000383ffff */
.L_x_308:
[----:B0-----:R0:W1:Y:S02]  /*cc40*/  SYNCS.PHASECHK.TRANS64.TRYWAIT P0, [R7+URZ], R4 ;  /* 0x00000004070075a7 */ /* 0x001064000800017f */
[----:B-1----:R-:W-:Y:S05]  /*cc50*/  @!P0 NANOSLEEP.SYNCS 0x989680 ;  /* 0x009896800000895d */ /* 0x002fea0003900000 */
[----:B------:R-:W1:Y:S02]  /*cc60*/  @!P0 SYNCS.PHASECHK.TRANS64 P0, [R7+URZ], R4 ;  /* 0x00000004070085a7 */ /* 0x000e64000800007f */
[----:B-1----:R-:W-:Y:S05]  /*cc70*/  @!P0 BRA `(.L_x_308) ;  /* 0xfffffffc00f08947 */ /* 0x002fea000383ffff */
[----:B------:R-:W-:Y:S05]  /*cc80*/  BRA `(.L_x_317) ;  /* 0xfffffffc00507947 */ /* 0x000fea000383ffff */
.L_x_318:
[----:B------:R-:W-:-:S00]  /*cc90*/  BRA `(.L_x_318) ;  /* 0xfffffffc00fc7947 */ /* 0x000fc0000383ffff */
[----:B------:R-:W-:-:S00]  /*cca0*/  NOP ;  /* 0x0000000000007918 */ /* 0x000fc00000000000 */
        /* <DEDUP_REMOVED lines=13> */
.L_x_319:


//--------------------- .nv.global.init           --------------------------
	.section	.nv.global.init,"aw",@progbits
.nv.global.init:
	.type		$str$22,@object
	.size		$str$22,($str$23 - $str$22)
$str$22:
        /*0000*/ 	.byte	0x6b, 0x5f, 0x74, 0x69, 0x6c, 0x65, 0x5f, 0x63, 0x6f, 0x75, 0x6e, 0x74, 0x20, 0x3e, 0x3d, 0x20
        /*0010*/ 	.byte	0x31, 0x00
	.type		$str$23,@object
	.size		$str$23,(__unnamed_1 - $str$23)
$str$23:
        /*0012*/ 	.byte	0x2f, 0x74, 0x6d, 0x70, 0x2f, 0x63, 0x75, 0x74, 0x6c, 0x61, 0x73, 0x73, 0x5f, 0x73, 0x77, 0x65
        /*0022*/ 	.byte	0x65, 0x70, 0x5f, 0x73, 0x72, 0x63, 0x2f, 0x69, 0x6e, 0x63, 0x6c, 0x75, 0x64, 0x65, 0x2f, 0x63
        /*0032*/ 	.byte	0x75, 0x74, 0x6c, 0x61, 0x73, 0x73, 0x2f, 0x67, 0x65, 0x6d, 0x6d, 0x2f, 0x63, 0x6f, 0x6c, 0x6c
        /*0042*/ 	.byte	0x65, 0x63, 0x74, 0x69, 0x76, 0x65, 0x2f, 0x73, 0x6d, 0x39, 0x30, 0x5f, 0x6d, 0x6d, 0x61, 0x5f
        /*0052*/ 	.byte	0x74, 0x6d, 0x61, 0x5f, 0x67, 0x6d, 0x6d, 0x61, 0x5f, 0x73, 0x73, 0x5f, 0x77, 0x61, 0x72, 0x70
        /*0062*/ 	.byte	0x73, 0x70, 0x65, 0x63, 0x69, 0x61, 0x6c, 0x69, 0x7a, 0x65, 0x64, 0x2e, 0x68, 0x70, 0x70, 0x00
	.type		__unnamed_1,@object
	.size		__unnamed_1,(.L_0 - __unnamed_1)
__unnamed_1:
        /*0072*/ 	.byte	0x76, 0x6f, 0x69, 0x64, 0x20, 0x63, 0x75, 0x74, 0x6c, 0x61, 0x73, 0x73, 0x3a, 0x3a, 0x67, 0x65
        /* <DEDUP_REMOVED lines=180> */
        /*0bc2*/ 	.byte	0x65, 0x6e, 0x74, 0x69, 0x74, 0x79, 0x5d, 0x00
.L_0:


//--------------------- .nv.shared._ZN7cutlass13device_kernelINS_4gemm6kernel13GemmUniversalIN4cute5tupleIJiiiiEEENS1_10collective13CollectiveMmaINS1_34MainloopSm90TmaGmmaWarpSpecializedILi2ENS5_IJNS4_1CILi2EEENSA_ILi1EEESC_EEENS1_35KernelTmaWarpSpecializedCooperativeEEENS5_IJNSA_ILi256EEENSA_ILi128EEESH_EEENS_6half_tENS5_IJlSC_lEEESJ_SK_NS4_8TiledMMAINS4_8MMA_AtomIJNS4_4SM904GMMA26MMA_64x128x16_F32F16F16_SSILNSO_5MajorE0ELSQ_0ELNSO_7ScaleInE1ELSR_1EEEEEENS4_6LayoutISD_NS5_IJSC_NSA_ILi0EEESV_EEEEENS5_IJNS4_10UnderscoreESY_SY_EEEEENS4_13SM90_TMA_LOADENS4_14ComposedLayoutINS4_7SwizzleILi3ELi4ELi3EEENS4_18smem_ptr_flag_bitsILi16EEENSU_INS5_IJNSA_ILi8EEENSA_ILi64EEEEEENS5_IJS18_SC_EEEEEEEvNS4_8identityENS4_23SM90_TMA_LOAD_MULTICASTES1C_vS1D_EENS_8epilogue10collective6detail29Sm90TmaWarpSpecializedAdapterINS1H_15DefaultEpilogueISJ_SK_SK_NS1G_6thread17LinearCombinationISJ_Li1EffLNS1L_9ScaleType4KindE0ELNS_15FloatRoundStyleE2ESJ_EENS1_15EpilogueDefaultEEEEEvvEEEEvNT_6ParamsE --------------------------
	.section	.nv.shared._ZN7cutlass13device_kernelINS_4gemm6kernel13GemmUniversalIN4cute5tupleIJiiiiEEENS1_10collective13CollectiveMmaINS1_34MainloopSm90TmaGmmaWarpSpecializedILi2ENS5_IJNS4_1CILi2EEENSA_ILi1EEESC_EEENS1_35KernelTmaWarpSpecializedCooperativeEEENS5_IJNSA_ILi256EEENSA_ILi128EEESH_EEENS_6half_tENS5_IJlSC_lEEESJ_SK_NS4_8TiledMMAINS4_8MMA_AtomIJNS4_4SM904GMMA26MMA_64x128x16_F32F16F16_SSILNSO_5MajorE0ELSQ_0ELNSO_7ScaleInE1ELSR_1EEEEEENS4_6LayoutISD_NS5_IJSC_NSA_ILi0EEESV_EEEEENS5_IJNS4_10UnderscoreESY_SY_EEEEENS4_13SM90_TMA_LOADENS4_14ComposedLayoutINS4_7SwizzleILi3ELi4ELi3EEENS4_18smem_ptr_flag_bitsILi16EEENSU_INS5_IJNSA_ILi8EEENSA_ILi64EEEEEENS5_IJS18_SC_EEEEEEEvNS4_8identityENS4_23SM90_TMA_LOAD_MULTICASTES1C_vS1D_EENS_8epilogue10collective6detail29Sm90TmaWarpSpecializedAdapterINS1H_15DefaultEpilogueISJ_SK_SK_NS1G_6thread17LinearCombinationISJ_Li1EffLNS1L_9ScaleType4KindE0ELNS_15FloatRoundStyleE2ESJ_EENS1_15EpilogueDefaultEEEEEvvEEEEvNT_6ParamsE,"aw",@nobits
	.sectionflags	@""
	.align	16
	.zero		1024


//--------------------- .nv.shared.reserved.0     --------------------------
	.section	.nv.shared.reserved.0,"aw",@nobits
	.weak		__nv_reservedSMEM_offset_0_alias
	.size		__nv_reservedSMEM_offset_0_alias, 0, 0
	.other		__nv_reservedSMEM_offset_0_alias,@"STO_CUDA_RESERVED_SHARED STV_DEFAULT"
__nv_reservedSMEM_offset_0_alias:
	.zero		0


//--------------------- .nv.global                --------------------------
	.section	.nv.global,"aw",@nobits
.nv.global:
	.type		_ZN39_INTERNAL_93b66f7b_4_k_cu_3a0d2abd_35304cute1_E,@object
	.size		_ZN39_INTERNAL_93b66f7b_4_k_cu_3a0d2abd_35304cute1_E,(_ZN39_INTERNAL_93b66f7b_4_k_cu_3a0d2abd_35304cuda3std3__45__cpo6cbeginE - _ZN39_INTERNAL_93b66f7b_4_k_cu_3a0d2abd_35304cute1_E)
_ZN39_INTERNAL_93b66f7b_4_k_cu_3a0d2abd_35304cute1_E:
	.zero		1
	.type		_ZN39_INTERNAL_93b66f7b_4_k_cu_3a0d2abd_35304cuda3std3__45__cpo6cbeginE,@object
	.size		_ZN39_INTERNAL_93b66f7b_4_k_cu_3a0d2abd_35304cuda3std3__45__cpo6cbeginE,(_ZN39_INTERNAL_93b66f7b_4_k_cu_3a0d2abd_35304cuda3std3__48in_placeE - _ZN39_INTERNAL_93b66f7b_4_k_cu_3a0d2abd_35304cuda3std3__45__cpo6cbeginE)
_ZN39_INTERNAL_93b66f7b_4_k_cu_3a0d2abd_35304cuda3std3__45__cpo6cbeginE:
	.zero		1
	.type		_ZN39_INTERNAL_93b66f7b_4_k_cu_3a0d2abd_35304cuda3std3__48in_placeE,@object
	.size		_ZN39_INTERNAL_93b66f7b_4_k_cu_3a0d2abd_35304cuda3std3__48in_placeE,(_ZN39_INTERNAL_93b66f7b_4_k_cu_3a0d2abd_35304cuda3std6ranges3__45__cpo9iter_moveE - _ZN39_INTERNAL_93b66f7b_4_k_cu_3a0d2abd_35304cuda3std3__48in_placeE)
_ZN39_INTERNAL_93b66f7b_4_k_cu_3a0d2abd_35304cuda3std3__48in_placeE:
	.zero		1
	.type		_ZN39_INTERNAL_93b66f7b_4_k_cu_3a0d2abd_35304cuda3std6ranges3__45__cpo9iter_moveE,@object
	.size		_ZN39_INTERNAL_93b66f7b_4_k_cu_3a0d2abd_35304cuda3std6ranges3__45__cpo9iter_moveE,(_ZN39_INTERNAL_93b66f7b_4_k_cu_3a0d2abd_35304cuda3std3__45__cpo5beginE - _ZN39_INTERNAL_93b66f7b_4_k_cu_3a0d2abd_35304cuda3std6ranges3__45__cpo9iter_moveE)
_ZN39_INTERNAL_93b66f7b_4_k_cu_3a0d2abd_35304cuda3std6ranges3__45__cpo9iter_moveE:
	.zero		1
	.type		_ZN39_INTERNAL_93b66f7b_4_k_cu_3a0d2abd_35304cuda3std3__45__cpo5beginE,@object
	.size		_ZN39_INTERNAL_93b66f7b_4_k_cu_3a0d2abd_35304cuda3std3__45__cpo5beginE,(_ZN39_INTERNAL_93b66f7b_4_k_cu_3a0d2abd_35304cuda3std3__441_GLOBAL__N__93b66f7b_4_k_cu_3a0d2abd_35306ignoreE - _ZN39_INTERNAL_93b66f7b_4_k_cu_3a0d2abd_35304cuda3std3__45__cpo5beginE)
_ZN39_INTERNAL_93b66f7b_4_k_cu_3a0d2abd_35304cuda3std3__45__cpo5beginE:
	.zero		1
	.type		_ZN39_INTERNAL_93b66f7b_4_k_cu_3a0d2abd_35304cuda3std3__441_GLOBAL__N__93b66f7b_4_k_cu_3a0d2abd_35306ignoreE,@object
	.size		_ZN39_INTERNAL_93b66f7b_4_k_cu_3a0d2abd_35304cuda3std3__441_GLOBAL__N__93b66f7b_4_k_cu_3a0d2abd_35306ignoreE,(_ZN39_INTERNAL_93b66f7b_4_k_cu_3a0d2abd_35304cute7productE - _ZN39_INTERNAL_93b66f7b_4_k_cu_3a0d2abd_35304cuda3std3__441_GLOBAL__N__93b66f7b_4_k_cu_3a0d2abd_35306ignoreE)
_ZN39_INTERNAL_93b66f7b_4_k_cu_3a0d2abd_35304cuda3std3__441_GLOBAL__N__93b66f7b_4_k_cu_3a0d2abd_35306ignoreE:
	.zero		1
	.type		_ZN39_INTERNAL_93b66f7b_4_k_cu_3a0d2abd_35304cute7productE,@object
	.size		_ZN39_INTERNAL_93b66f7b_4_k_cu_3a0d2abd_35304cute7productE,(_ZN39_INTERNAL_93b66f7b_4_k_cu_3a0d2abd_35304cuda3std3__45__cpo3endE - _ZN39_INTERNAL_93b66f7b_4_k_cu_3a0d2abd_35304cute7productE)
_ZN39_INTERNAL_93b66f7b_4_k_cu_3a0d2abd_35304cute7productE:
	.zero		1
	.type		_ZN39_INTERNAL_93b66f7b_4_k_cu_3a0d2abd_35304cuda3std3__45__cpo3endE,@object
	.size		_ZN39_INTERNAL_93b66f7b_4_k_cu_3a0d2abd_35304cuda3std3__45__cpo3endE,(_ZN39_INTERNAL_93b66f7b_4_k_cu_3a0d2abd_35304cuda3std3__419piecewise_constructE - _ZN39_INTERNAL_93b66f7b_4_k_cu_3a0d2abd_35304cuda3std3__45__cpo3endE)
_ZN39_INTERNAL_93b66f7b_4_k_cu_3a0d2abd_35304cuda3std3__45__cpo3endE:
	.zero		1
	.type		_ZN39_INTERNAL_93b66f7b_4_k_cu_3a0d2abd_35304cuda3std3__419piecewise_constructE,@object
	.size		_ZN39_INTERNAL_93b66f7b_4_k_cu_3a0d2abd_35304cuda3std3__419piecewise_constructE,(_ZN39_INTERNAL_93b66f7b_4_k_cu_3a0d2abd_35304cuda3std3__45__cpo4cendE - _ZN39_INTERNAL_93b66f7b_4_k_cu_3a0d2abd_35304cuda3std3__419piecewise_constructE)
_ZN39_INTERNAL_93b66f7b_4_k_cu_3a0d2abd_35304cuda3std3__419piecewise_constructE:
	.zero		1
	.type		_ZN39_INTERNAL_93b66f7b_4_k_cu_3a0d2abd_35304cuda3std3__45__cpo4cendE,@object
	.size		_ZN39_INTERNAL_93b66f7b_4_k_cu_3a0d2abd_35304cuda3std3__45__cpo4cendE,(_ZN39_INTERNAL_93b66f7b_4_k_cu_3a0d2abd_35304cuda3std6ranges3__45__cpo4swapE - _ZN39_INTERNAL_93b66f7b_4_k_cu_3a0d2abd_35304cuda3std3__45__cpo4cendE)
_ZN39_INTERNAL_93b66f7b_4_k_cu_3a0d2abd_35304cuda3std3__45__cpo4cendE:
	.zero		1
	.type		_ZN39_INTERNAL_93b66f7b_4_k_cu_3a0d2abd_35304cuda3std6ranges3__45__cpo4swapE,@object
	.size		_ZN39_INTERNAL_93b66f7b_4_k_cu_3a0d2abd_35304cuda3std6ranges3__45__cpo4swapE,(.L_8 - _ZN39_INTERNAL_93b66f7b_4_k_cu_3a0d2abd_35304cuda3std6ranges3__45__cpo4swapE)
_ZN39_INTERNAL_93b66f7b_4_k_cu_3a0d2abd_35304cuda3std6ranges3__45__cpo4swapE:
	.zero		1
.L_8:


//--------------------- .nv.constant0._ZN7cutlass13device_kernelINS_4gemm6kernel13GemmUniversalIN4cute5tupleIJiiiiEEENS1_10collective13CollectiveMmaINS1_34MainloopSm90TmaGmmaWarpSpecializedILi2ENS5_IJNS4_1CILi2EEENSA_ILi1EEESC_EEENS1_35KernelTmaWarpSpecializedCooperativeEEENS5_IJNSA_ILi256EEENSA_ILi128EEESH_EEENS_6half_tENS5_IJlSC_lEEESJ_SK_NS4_8TiledMMAINS4_8MMA_AtomIJNS4_4SM904GMMA26MMA_64x128x16_F32F16F16_SSILNSO_5MajorE0ELSQ_0ELNSO_7ScaleInE1ELSR_1EEEEEENS4_6LayoutISD_NS5_IJSC_NSA_ILi0EEESV_EEEEENS5_IJNS4_10UnderscoreESY_SY_EEEEENS4_13SM90_TMA_LOADENS4_14ComposedLayoutINS4_7SwizzleILi3ELi4ELi3EEENS4_18smem_ptr_flag_bitsILi16EEENSU_INS5_IJNSA_ILi8EEENSA_ILi64EEEEEENS5_IJS18_SC_EEEEEEEvNS4_8identityENS4_23SM90_TMA_LOAD_MULTICASTES1C_vS1D_EENS_8epilogue10collective6detail29Sm90TmaWarpSpecializedAdapterINS1H_15DefaultEpilogueISJ_SK_SK_NS1G_6thread17LinearCombinationISJ_Li1EffLNS1L_9ScaleType4KindE0ELNS_15FloatRoundStyleE2ESJ_EENS1_15EpilogueDefaultEEEEEvvEEEEvNT_6ParamsE --------------------------
	.section	.nv.constant0._ZN7cutlass13device_kernelINS_4gemm6kernel13GemmUniversalIN4cute5tupleIJiiiiEEENS1_10collective13CollectiveMmaINS1_34MainloopSm90TmaGmmaWarpSpecializedILi2ENS5_IJNS4_1CILi2EEENSA_ILi1EEESC_EEENS1_35KernelTmaWarpSpecializedCooperativeEEENS5_IJNSA_ILi256EEENSA_ILi128EEESH_EEENS_6half_tENS5_IJlSC_lEEESJ_SK_NS4_8TiledMMAINS4_8MMA_AtomIJNS4_4SM904GMMA26MMA_64x128x16_F32F16F16_SSILNSO_5MajorE0ELSQ_0ELNSO_7ScaleInE1ELSR_1EEEEEENS4_6LayoutISD_NS5_IJSC_NSA_ILi0EEESV_EEEEENS5_IJNS4_10UnderscoreESY_SY_EEEEENS4_13SM90_TMA_LOADENS4_14ComposedLayoutINS4_7SwizzleILi3ELi4ELi3EEENS4_18smem_ptr_flag_bitsILi16EEENSU_INS5_IJNSA_ILi8EEENSA_ILi64EEEEEENS5_IJS18_SC_EEEEEEEvNS4_8identityENS4_23SM90_TMA_LOAD_MULTICASTES1C_vS1D_EENS_8epilogue10collective6detail29Sm90TmaWarpSpecializedAdapterINS1H_15DefaultEpilogueISJ_SK_SK_NS1G_6thread17LinearCombinationISJ_Li1EffLNS1L_9ScaleType4KindE0ELNS_15FloatRoundStyleE2ESJ_EENS1_15EpilogueDefaultEEEEEvvEEEEvNT_6ParamsE,"a",@progbits
	.sectionflags	@""
	.align	4
.nv.constant0._ZN7cutlass13device_kernelINS_4gemm6kernel13GemmUniversalIN4cute5tupleIJiiiiEEENS1_10collective13CollectiveMmaINS1_34MainloopSm90TmaGmmaWarpSpecializedILi2ENS5_IJNS4_1CILi2EEENSA_ILi1EEESC_EEENS1_35KernelTmaWarpSpecializedCooperativeEEENS5_IJNSA_ILi256EEENSA_ILi128EEESH_EEENS_6half_tENS5_IJlSC_lEEESJ_SK_NS4_8TiledMMAINS4_8MMA_AtomIJNS4_4SM904GMMA26MMA_64x128x16_F32F16F16_SSILNSO_5MajorE0ELSQ_0ELNSO_7ScaleInE1ELSR_1EEEEEENS4_6LayoutISD_NS5_IJSC_NSA_ILi0EEESV_EEEEENS5_IJNS4_10UnderscoreESY_SY_EEEEENS4_13SM90_TMA_LOADENS4_14ComposedLayoutINS4_7SwizzleILi3ELi4ELi3EEENS4_18smem_ptr_flag_bitsILi16EEENSU_INS5_IJNSA_ILi8EEENSA_ILi64EEEEEENS5_IJS18_SC_EEEEEEEvNS4_8identityENS4_23SM90_TMA_LOAD_MULTICASTES1C_vS1D_EENS_8epilogue10collective6detail29Sm90TmaWarpSpecializedAdapterINS1H_15DefaultEpilogueISJ_SK_SK_NS1G_6thread17LinearCombinationISJ_Li1EffLNS1L_9ScaleType4KindE0ELNS_15FloatRoundStyleE2ESJ_EENS1_15EpilogueDefaultEEEEEvvEEEEvNT_6ParamsE:
	.zero		1664


//--------------------- SYMBOLS --------------------------

	.type		.nv.reservedSmem.offset0,@object
	.size		.nv.reservedSmem.offset0,0x4
	.type		__assertfail,@function
